//
// Generated by NVIDIA NVVM Compiler
//
// Compiler Build ID: CL-36424714
// Cuda compilation tools, release 13.0, V13.0.88
// Based on NVVM 20.0.0
//

.version 9.0
.target sm_100
.address_size 64

	// .globl	_Z8MultiplyPiS_S_
// _ZZ21Multiply_smart_stringPiS_S_E10dev_shared has been demoted
// _ZZ21Multiply_smart_columnPiS_S_E10dev_shared has been demoted

.visible .entry _Z8MultiplyPiS_S_(
	.param .u64 .ptr .align 1 _Z8MultiplyPiS_S__param_0,
	.param .u64 .ptr .align 1 _Z8MultiplyPiS_S__param_1,
	.param .u64 .ptr .align 1 _Z8MultiplyPiS_S__param_2
)
{
	.reg .pred 	%p<3>;
	.reg .b32 	%r<62>;
	.reg .b64 	%rd<16>;

	ld.param.u64 	%rd5, [_Z8MultiplyPiS_S__param_0];
	ld.param.u64 	%rd6, [_Z8MultiplyPiS_S__param_1];
	ld.param.u64 	%rd7, [_Z8MultiplyPiS_S__param_2];
	mov.u32 	%r8, %ctaid.x;
	mov.u32 	%r9, %ntid.x;
	mov.u32 	%r10, %tid.x;
	mad.lo.s32 	%r1, %r8, %r9, %r10;
	setp.gt.s32 	%p1, %r1, 31;
	@%p1 bra 	$L__BB0_4;
	cvta.to.global.u64 	%rd8, %rd5;
	add.s64 	%rd1, %rd8, 1024;
	cvta.to.global.u64 	%rd9, %rd6;
	add.s64 	%rd15, %rd9, 32;
	mov.b32 	%r60, 0;
	mov.u32 	%r59, %r1;
	mov.u32 	%r61, %r60;
$L__BB0_2:
	mul.wide.s32 	%rd10, %r59, 4;
	add.s64 	%rd11, %rd1, %rd10;
	ld.global.u32 	%r12, [%rd11+-1024];
	ld.global.u32 	%r13, [%rd15+-32];
	mad.lo.s32 	%r14, %r13, %r12, %r61;
	ld.global.u32 	%r15, [%rd11+-896];
	ld.global.u32 	%r16, [%rd15+-28];
	mad.lo.s32 	%r17, %r16, %r15, %r14;
	ld.global.u32 	%r18, [%rd11+-768];
	ld.global.u32 	%r19, [%rd15+-24];
	mad.lo.s32 	%r20, %r19, %r18, %r17;
	ld.global.u32 	%r21, [%rd11+-640];
	ld.global.u32 	%r22, [%rd15+-20];
	mad.lo.s32 	%r23, %r22, %r21, %r20;
	ld.global.u32 	%r24, [%rd11+-512];
	ld.global.u32 	%r25, [%rd15+-16];
	mad.lo.s32 	%r26, %r25, %r24, %r23;
	ld.global.u32 	%r27, [%rd11+-384];
	ld.global.u32 	%r28, [%rd15+-12];
	mad.lo.s32 	%r29, %r28, %r27, %r26;
	ld.global.u32 	%r30, [%rd11+-256];
	ld.global.u32 	%r31, [%rd15+-8];
	mad.lo.s32 	%r32, %r31, %r30, %r29;
	ld.global.u32 	%r33, [%rd11+-128];
	ld.global.u32 	%r34, [%rd15+-4];
	mad.lo.s32 	%r35, %r34, %r33, %r32;
	ld.global.u32 	%r36, [%rd11];
	ld.global.u32 	%r37, [%rd15];
	mad.lo.s32 	%r38, %r37, %r36, %r35;
	ld.global.u32 	%r39, [%rd11+128];
	ld.global.u32 	%r40, [%rd15+4];
	mad.lo.s32 	%r41, %r40, %r39, %r38;
	ld.global.u32 	%r42, [%rd11+256];
	ld.global.u32 	%r43, [%rd15+8];
	mad.lo.s32 	%r44, %r43, %r42, %r41;
	ld.global.u32 	%r45, [%rd11+384];
	ld.global.u32 	%r46, [%rd15+12];
	mad.lo.s32 	%r47, %r46, %r45, %r44;
	ld.global.u32 	%r48, [%rd11+512];
	ld.global.u32 	%r49, [%rd15+16];
	mad.lo.s32 	%r50, %r49, %r48, %r47;
	ld.global.u32 	%r51, [%rd11+640];
	ld.global.u32 	%r52, [%rd15+20];
	mad.lo.s32 	%r53, %r52, %r51, %r50;
	ld.global.u32 	%r54, [%rd11+768];
	ld.global.u32 	%r55, [%rd15+24];
	mad.lo.s32 	%r56, %r55, %r54, %r53;
	ld.global.u32 	%r57, [%rd11+896];
	ld.global.u32 	%r58, [%rd15+28];
	mad.lo.s32 	%r61, %r58, %r57, %r56;
	add.s32 	%r60, %r60, 16;
	add.s32 	%r59, %r59, 512;
	add.s64 	%rd15, %rd15, 64;
	setp.ne.s32 	%p2, %r60, 819200;
	@%p2 bra 	$L__BB0_2;
	cvta.to.global.u64 	%rd12, %rd7;
	mul.wide.s32 	%rd13, %r1, 4;
	add.s64 	%rd14, %rd12, %rd13;
	st.global.u32 	[%rd14], %r61;
$L__BB0_4:
	ret;

}
	// .globl	_Z21Multiply_smart_stringPiS_S_
.visible .entry _Z21Multiply_smart_stringPiS_S_(
	.param .u64 .ptr .align 1 _Z21Multiply_smart_stringPiS_S__param_0,
	.param .u64 .ptr .align 1 _Z21Multiply_smart_stringPiS_S__param_1,
	.param .u64 .ptr .align 1 _Z21Multiply_smart_stringPiS_S__param_2
)
{
	.reg .pred 	%p<11>;
	.reg .b32 	%r<146>;
	.reg .b64 	%rd<76>;
	// demoted variable
	.shared .align 4 .u32 _ZZ21Multiply_smart_stringPiS_S_E10dev_shared;
	ld.param.u64 	%rd10, [_Z21Multiply_smart_stringPiS_S__param_0];
	ld.param.u64 	%rd11, [_Z21Multiply_smart_stringPiS_S__param_1];
	cvta.to.global.u64 	%rd1, %rd11;
	cvta.to.global.u64 	%rd2, %rd10;
	mov.u32 	%r1, %ctaid.x;
	mov.u32 	%r2, %ntid.x;
	mov.u32 	%r3, %tid.x;
	mad.lo.s32 	%r51, %r1, %r2, %r3;
	setp.gt.s32 	%p1, %r51, 819199;
	@%p1 bra 	$L__BB1_15;
	div.u32 	%r4, 819200, %r2;
	and.b32  	%r53, %r4, 1048568;
	neg.s32 	%r136, %r53;
	add.s32 	%r54, %r3, %r2;
	shl.b32 	%r55, %r54, 5;
	add.s32 	%r135, %r1, %r55;
	mul.wide.u32 	%rd3, %r2, 32;
	shl.b32 	%r56, %r2, 6;
	shl.b32 	%r57, %r3, 5;
	add.s32 	%r128, %r1, %r57;
	add.s32 	%r134, %r128, %r56;
	shl.b32 	%r58, %r2, 1;
	add.s32 	%r59, %r3, %r58;
	mul.wide.u32 	%rd4, %r59, 4;
	mad.lo.s32 	%r133, %r2, 96, %r128;
	shl.b32 	%r60, %r2, 7;
	add.s32 	%r132, %r128, %r60;
	shl.b32 	%r61, %r2, 2;
	add.s32 	%r62, %r3, %r61;
	mul.wide.u32 	%rd5, %r62, 4;
	mad.lo.s32 	%r131, %r2, 160, %r128;
	mad.lo.s32 	%r130, %r2, 192, %r128;
	mad.lo.s32 	%r129, %r2, 224, %r128;
	mul.wide.u32 	%rd6, %r3, 4;
	mov.b32 	%r137, 0;
	mov.u64 	%rd75, %rd1;
	mov.u32 	%r145, %r137;
$L__BB1_2:
	.pragma "nounroll";
	mul.wide.u32 	%rd12, %r128, 4;
	add.s64 	%rd13, %rd2, %rd12;
	ld.global.u32 	%r63, [%rd13];
	add.s64 	%rd14, %rd75, %rd6;
	ld.global.u32 	%r64, [%rd14];
	mad.lo.s32 	%r65, %r64, %r63, %r145;
	mul.wide.u32 	%rd15, %r135, 4;
	add.s64 	%rd16, %rd2, %rd15;
	ld.global.u32 	%r66, [%rd16];
	add.s32 	%r67, %r3, %r2;
	mul.wide.u32 	%rd17, %r67, 4;
	add.s64 	%rd18, %rd75, %rd17;
	ld.global.u32 	%r68, [%rd18];
	mad.lo.s32 	%r69, %r68, %r66, %r65;
	mul.wide.u32 	%rd19, %r134, 4;
	add.s64 	%rd20, %rd2, %rd19;
	ld.global.u32 	%r70, [%rd20];
	add.s64 	%rd21, %rd75, %rd4;
	ld.global.u32 	%r71, [%rd21];
	mad.lo.s32 	%r72, %r71, %r70, %r69;
	mul.wide.u32 	%rd22, %r133, 4;
	add.s64 	%rd23, %rd2, %rd22;
	ld.global.u32 	%r73, [%rd23];
	mad.lo.s32 	%r74, %r2, 3, %r3;
	mul.wide.u32 	%rd24, %r74, 4;
	add.s64 	%rd25, %rd75, %rd24;
	ld.global.u32 	%r75, [%rd25];
	mad.lo.s32 	%r76, %r75, %r73, %r72;
	mul.wide.u32 	%rd26, %r132, 4;
	add.s64 	%rd27, %rd2, %rd26;
	ld.global.u32 	%r77, [%rd27];
	add.s64 	%rd28, %rd75, %rd5;
	ld.global.u32 	%r78, [%rd28];
	mad.lo.s32 	%r79, %r78, %r77, %r76;
	mul.wide.u32 	%rd29, %r131, 4;
	add.s64 	%rd30, %rd2, %rd29;
	ld.global.u32 	%r80, [%rd30];
	mad.lo.s32 	%r81, %r2, 5, %r3;
	mul.wide.u32 	%rd31, %r81, 4;
	add.s64 	%rd32, %rd75, %rd31;
	ld.global.u32 	%r82, [%rd32];
	mad.lo.s32 	%r83, %r82, %r80, %r79;
	mul.wide.u32 	%rd33, %r130, 4;
	add.s64 	%rd34, %rd2, %rd33;
	ld.global.u32 	%r84, [%rd34];
	mad.lo.s32 	%r85, %r2, 6, %r3;
	mul.wide.u32 	%rd35, %r85, 4;
	add.s64 	%rd36, %rd75, %rd35;
	ld.global.u32 	%r86, [%rd36];
	mad.lo.s32 	%r87, %r86, %r84, %r83;
	mul.wide.u32 	%rd37, %r129, 4;
	add.s64 	%rd38, %rd2, %rd37;
	ld.global.u32 	%r88, [%rd38];
	mad.lo.s32 	%r89, %r2, 7, %r3;
	mul.wide.u32 	%rd39, %r89, 4;
	add.s64 	%rd40, %rd75, %rd39;
	ld.global.u32 	%r90, [%rd40];
	mad.lo.s32 	%r145, %r90, %r88, %r87;
	add.s32 	%r137, %r137, 8;
	add.s32 	%r136, %r136, 8;
	shl.b32 	%r91, %r2, 8;
	add.s32 	%r135, %r135, %r91;
	add.s64 	%rd75, %rd75, %rd3;
	add.s32 	%r134, %r134, %r91;
	add.s32 	%r133, %r133, %r91;
	add.s32 	%r132, %r132, %r91;
	add.s32 	%r131, %r131, %r91;
	add.s32 	%r130, %r130, %r91;
	add.s32 	%r129, %r129, %r91;
	add.s32 	%r128, %r128, %r91;
	setp.ne.s32 	%p2, %r136, 0;
	@%p2 bra 	$L__BB1_2;
	and.b32  	%r36, %r4, 7;
	setp.eq.s32 	%p3, %r36, 0;
	@%p3 bra 	$L__BB1_11;
	and.b32  	%r37, %r4, 3;
	setp.lt.u32 	%p4, %r36, 4;
	and.b32  	%r143, %r4, 1048568;
	@%p4 bra 	$L__BB1_6;
	mul.wide.u32 	%rd41, %r128, 4;
	add.s64 	%rd42, %rd2, %rd41;
	ld.global.u32 	%r93, [%rd42];
	add.s64 	%rd43, %rd75, %rd6;
	ld.global.u32 	%r94, [%rd43];
	mad.lo.s32 	%r95, %r94, %r93, %r145;
	mul.wide.u32 	%rd44, %r135, 4;
	add.s64 	%rd45, %rd2, %rd44;
	ld.global.u32 	%r96, [%rd45];
	mad.lo.s32 	%r97, %r2, 9, %r3;
	mul.wide.u32 	%rd46, %r97, 4;
	sub.s64 	%rd47, %rd46, %rd3;
	add.s64 	%rd48, %rd75, %rd47;
	ld.global.u32 	%r98, [%rd48];
	mad.lo.s32 	%r99, %r98, %r96, %r95;
	mul.wide.u32 	%rd49, %r134, 4;
	add.s64 	%rd50, %rd2, %rd49;
	ld.global.u32 	%r100, [%rd50];
	mad.lo.s32 	%r101, %r2, 10, %r3;
	mul.wide.u32 	%rd51, %r101, 4;
	sub.s64 	%rd52, %rd51, %rd3;
	add.s64 	%rd53, %rd75, %rd52;
	ld.global.u32 	%r102, [%rd53];
	mad.lo.s32 	%r103, %r102, %r100, %r99;
	mul.wide.u32 	%rd54, %r133, 4;
	add.s64 	%rd55, %rd2, %rd54;
	ld.global.u32 	%r104, [%rd55];
	mad.lo.s32 	%r105, %r2, 11, %r3;
	mul.wide.u32 	%rd56, %r105, 4;
	sub.s64 	%rd57, %rd56, %rd3;
	add.s64 	%rd58, %rd75, %rd57;
	ld.global.u32 	%r106, [%rd58];
	mad.lo.s32 	%r145, %r106, %r104, %r103;
	add.s32 	%r143, %r137, 4;
$L__BB1_6:
	setp.eq.s32 	%p5, %r37, 0;
	@%p5 bra 	$L__BB1_11;
	setp.eq.s32 	%p6, %r37, 1;
	@%p6 bra 	$L__BB1_9;
	mad.lo.s32 	%r108, %r143, %r2, %r3;
	shl.b32 	%r109, %r108, 5;
	add.s32 	%r110, %r109, %r1;
	mul.wide.u32 	%rd59, %r110, 4;
	add.s64 	%rd60, %rd2, %rd59;
	ld.global.u32 	%r111, [%rd60];
	mul.wide.u32 	%rd61, %r108, 4;
	add.s64 	%rd62, %rd1, %rd61;
	ld.global.u32 	%r112, [%rd62];
	mad.lo.s32 	%r113, %r112, %r111, %r145;
	add.s32 	%r114, %r108, %r2;
	shl.b32 	%r115, %r114, 5;
	add.s32 	%r116, %r115, %r1;
	mul.wide.u32 	%rd63, %r116, 4;
	add.s64 	%rd64, %rd2, %rd63;
	ld.global.u32 	%r117, [%rd64];
	mul.wide.u32 	%rd65, %r114, 4;
	add.s64 	%rd66, %rd1, %rd65;
	ld.global.u32 	%r118, [%rd66];
	mad.lo.s32 	%r145, %r118, %r117, %r113;
	add.s32 	%r143, %r143, 2;
$L__BB1_9:
	and.b32  	%r119, %r4, 1;
	setp.eq.b32 	%p7, %r119, 1;
	not.pred 	%p8, %p7;
	@%p8 bra 	$L__BB1_11;
	mad.lo.s32 	%r120, %r143, %r2, %r3;
	shl.b32 	%r121, %r120, 5;
	add.s32 	%r122, %r121, %r1;
	mul.wide.u32 	%rd67, %r122, 4;
	add.s64 	%rd68, %rd2, %rd67;
	ld.global.u32 	%r123, [%rd68];
	mul.wide.u32 	%rd69, %r120, 4;
	add.s64 	%rd70, %rd1, %rd69;
	ld.global.u32 	%r124, [%rd70];
	mad.lo.s32 	%r145, %r124, %r123, %r145;
$L__BB1_11:
	setp.ne.s32 	%p9, %r3, 0;
	@%p9 bra 	$L__BB1_13;
	mov.b32 	%r125, 0;
	st.shared.u32 	[_ZZ21Multiply_smart_stringPiS_S_E10dev_shared], %r125;
$L__BB1_13:
	setp.ne.s32 	%p10, %r3, 0;
	bar.sync 	0;
	atom.shared.add.u32 	%r126, [_ZZ21Multiply_smart_stringPiS_S_E10dev_shared], %r145;
	bar.sync 	0;
	@%p10 bra 	$L__BB1_15;
	ld.param.u64 	%rd74, [_Z21Multiply_smart_stringPiS_S__param_2];
	ld.shared.u32 	%r127, [_ZZ21Multiply_smart_stringPiS_S_E10dev_shared];
	cvta.to.global.u64 	%rd71, %rd74;
	mul.wide.u32 	%rd72, %r1, 4;
	add.s64 	%rd73, %rd71, %rd72;
	st.global.u32 	[%rd73], %r127;
$L__BB1_15:
	ret;

}
	// .globl	_Z21Multiply_smart_columnPiS_S_
.visible .entry _Z21Multiply_smart_columnPiS_S_(
	.param .u64 .ptr .align 1 _Z21Multiply_smart_columnPiS_S__param_0,
	.param .u64 .ptr .align 1 _Z21Multiply_smart_columnPiS_S__param_1,
	.param .u64 .ptr .align 1 _Z21Multiply_smart_columnPiS_S__param_2
)
{
	.reg .pred 	%p<10>;
	.reg .b32 	%r<140>;
	.reg .b64 	%rd<71>;
	// demoted variable
	.shared .align 4 .u32 _ZZ21Multiply_smart_columnPiS_S_E10dev_shared;
	ld.param.u64 	%rd5, [_Z21Multiply_smart_columnPiS_S__param_0];
	cvta.to.global.u64 	%rd1, %rd5;
	mov.u32 	%r1, %ctaid.x;
	mov.u32 	%r2, %ntid.x;
	mov.u32 	%r3, %tid.x;
	mad.lo.s32 	%r46, %r1, %r2, %r3;
	setp.gt.s32 	%p1, %r46, 819199;
	@%p1 bra 	$L__BB2_15;
	setp.ne.s32 	%p2, %r3, 0;
	@%p2 bra 	$L__BB2_3;
	mov.b32 	%r47, 0;
	st.shared.u32 	[_ZZ21Multiply_smart_columnPiS_S_E10dev_shared], %r47;
$L__BB2_3:
	div.u32 	%r4, 819200, %r2;
	shr.u32 	%r5, %r4, 5;
	mul.lo.s32 	%r6, %r1, %r3;
	and.b32  	%r50, %r5, 32760;
	neg.s32 	%r133, %r50;
	shl.b32 	%r131, %r6, 1;
	mul.lo.s32 	%r130, %r6, 3;
	shl.b32 	%r129, %r6, 2;
	mul.lo.s32 	%r128, %r6, 5;
	mul.lo.s32 	%r127, %r6, 6;
	mul.lo.s32 	%r126, %r6, 7;
	mov.b32 	%r134, 2;
	mov.b32 	%r125, 0;
	mov.u32 	%r132, %r6;
	mov.u32 	%r137, %r125;
$L__BB2_4:
	.pragma "nounroll";
	ld.param.u64 	%rd69, [_Z21Multiply_smart_columnPiS_S__param_1];
	mul.wide.u32 	%rd6, %r125, 4;
	add.s64 	%rd7, %rd1, %rd6;
	ld.global.u32 	%r51, [%rd7];
	cvta.to.global.u64 	%rd2, %rd69;
	shl.b32 	%r52, %r134, 2;
	add.s32 	%r53, %r52, -8;
	cvt.u64.u32 	%rd8, %r53;
	and.b64  	%rd9, %rd8, 96;
	add.s64 	%rd10, %rd2, %rd9;
	ld.global.u32 	%r54, [%rd10];
	mad.lo.s32 	%r55, %r54, %r51, %r137;
	atom.shared.add.u32 	%r56, [_ZZ21Multiply_smart_columnPiS_S_E10dev_shared], %r55;
	mul.wide.u32 	%rd11, %r132, 4;
	add.s64 	%rd12, %rd1, %rd11;
	ld.global.u32 	%r57, [%rd12];
	add.s32 	%r58, %r52, -4;
	cvt.u64.u32 	%rd13, %r58;
	and.b64  	%rd14, %rd13, 100;
	add.s64 	%rd15, %rd2, %rd14;
	ld.global.u32 	%r59, [%rd15];
	mad.lo.s32 	%r60, %r59, %r57, %r55;
	atom.shared.add.u32 	%r61, [_ZZ21Multiply_smart_columnPiS_S_E10dev_shared], %r60;
	mul.wide.u32 	%rd16, %r131, 4;
	add.s64 	%rd17, %rd1, %rd16;
	ld.global.u32 	%r62, [%rd17];
	cvt.u64.u32 	%rd18, %r52;
	and.b64  	%rd19, %rd18, 104;
	add.s64 	%rd20, %rd2, %rd19;
	ld.global.u32 	%r63, [%rd20];
	mad.lo.s32 	%r64, %r63, %r62, %r60;
	atom.shared.add.u32 	%r65, [_ZZ21Multiply_smart_columnPiS_S_E10dev_shared], %r64;
	mul.wide.u32 	%rd21, %r130, 4;
	add.s64 	%rd22, %rd1, %rd21;
	ld.global.u32 	%r66, [%rd22];
	ld.global.u32 	%r67, [%rd15+8];
	mad.lo.s32 	%r68, %r67, %r66, %r64;
	atom.shared.add.u32 	%r69, [_ZZ21Multiply_smart_columnPiS_S_E10dev_shared], %r68;
	mul.wide.u32 	%rd23, %r129, 4;
	add.s64 	%rd24, %rd1, %rd23;
	ld.global.u32 	%r70, [%rd24];
	add.s32 	%r71, %r52, 8;
	cvt.u64.u32 	%rd25, %r71;
	and.b64  	%rd26, %rd25, 112;
	add.s64 	%rd27, %rd2, %rd26;
	ld.global.u32 	%r72, [%rd27];
	mad.lo.s32 	%r73, %r72, %r70, %r68;
	atom.shared.add.u32 	%r74, [_ZZ21Multiply_smart_columnPiS_S_E10dev_shared], %r73;
	mul.wide.u32 	%rd28, %r128, 4;
	add.s64 	%rd29, %rd1, %rd28;
	ld.global.u32 	%r75, [%rd29];
	ld.global.u32 	%r76, [%rd15+16];
	mad.lo.s32 	%r77, %r76, %r75, %r73;
	atom.shared.add.u32 	%r78, [_ZZ21Multiply_smart_columnPiS_S_E10dev_shared], %r77;
	mul.wide.u32 	%rd30, %r127, 4;
	add.s64 	%rd31, %rd1, %rd30;
	ld.global.u32 	%r79, [%rd31];
	ld.global.u32 	%r80, [%rd20+16];
	mad.lo.s32 	%r81, %r80, %r79, %r77;
	atom.shared.add.u32 	%r82, [_ZZ21Multiply_smart_columnPiS_S_E10dev_shared], %r81;
	mul.wide.u32 	%rd32, %r126, 4;
	add.s64 	%rd33, %rd1, %rd32;
	ld.global.u32 	%r83, [%rd33];
	ld.global.u32 	%r84, [%rd15+24];
	mad.lo.s32 	%r137, %r84, %r83, %r81;
	atom.shared.add.u32 	%r85, [_ZZ21Multiply_smart_columnPiS_S_E10dev_shared], %r137;
	add.s32 	%r134, %r134, 8;
	add.s32 	%r133, %r133, 8;
	shl.b32 	%r86, %r6, 3;
	add.s32 	%r132, %r132, %r86;
	add.s32 	%r131, %r131, %r86;
	add.s32 	%r130, %r130, %r86;
	add.s32 	%r129, %r129, %r86;
	add.s32 	%r128, %r128, %r86;
	add.s32 	%r127, %r127, %r86;
	add.s32 	%r126, %r126, %r86;
	add.s32 	%r125, %r125, %r86;
	setp.ne.s32 	%p3, %r133, 0;
	@%p3 bra 	$L__BB2_4;
	and.b32  	%r36, %r5, 7;
	setp.eq.s32 	%p4, %r36, 0;
	@%p4 bra 	$L__BB2_13;
	and.b32  	%r138, %r5, 32760;
	setp.lt.u32 	%p5, %r36, 4;
	@%p5 bra 	$L__BB2_8;
	mul.wide.u32 	%rd34, %r125, 4;
	add.s64 	%rd35, %rd1, %rd34;
	ld.global.u32 	%r87, [%rd35];
	shl.b32 	%r88, %r138, 2;
	cvt.u64.u32 	%rd36, %r88;
	and.b64  	%rd37, %rd36, 96;
	add.s64 	%rd38, %rd2, %rd37;
	ld.global.u32 	%r89, [%rd38];
	mad.lo.s32 	%r90, %r89, %r87, %r137;
	atom.shared.add.u32 	%r91, [_ZZ21Multiply_smart_columnPiS_S_E10dev_shared], %r90;
	mul.wide.u32 	%rd39, %r132, 4;
	add.s64 	%rd40, %rd1, %rd39;
	ld.global.u32 	%r92, [%rd40];
	shl.b32 	%r93, %r134, 2;
	add.s32 	%r94, %r93, -4;
	cvt.u64.u32 	%rd41, %r94;
	and.b64  	%rd42, %rd41, 100;
	add.s64 	%rd43, %rd2, %rd42;
	ld.global.u32 	%r95, [%rd43];
	mad.lo.s32 	%r96, %r95, %r92, %r90;
	atom.shared.add.u32 	%r97, [_ZZ21Multiply_smart_columnPiS_S_E10dev_shared], %r96;
	add.s32 	%r138, %r134, 2;
	mul.wide.u32 	%rd44, %r131, 4;
	add.s64 	%rd45, %rd1, %rd44;
	ld.global.u32 	%r98, [%rd45];
	cvt.u64.u32 	%rd46, %r93;
	and.b64  	%rd47, %rd46, 104;
	add.s64 	%rd48, %rd2, %rd47;
	ld.global.u32 	%r99, [%rd48];
	mad.lo.s32 	%r100, %r99, %r98, %r96;
	atom.shared.add.u32 	%r101, [_ZZ21Multiply_smart_columnPiS_S_E10dev_shared], %r100;
	mul.wide.u32 	%rd49, %r130, 4;
	add.s64 	%rd50, %rd1, %rd49;
	ld.global.u32 	%r102, [%rd50];
	ld.global.u32 	%r103, [%rd43+8];
	mad.lo.s32 	%r137, %r103, %r102, %r100;
	atom.shared.add.u32 	%r104, [_ZZ21Multiply_smart_columnPiS_S_E10dev_shared], %r137;
$L__BB2_8:
	and.b32  	%r105, %r5, 3;
	setp.eq.s32 	%p6, %r105, 0;
	@%p6 bra 	$L__BB2_13;
	setp.eq.s32 	%p7, %r105, 1;
	@%p7 bra 	$L__BB2_11;
	mul.lo.s32 	%r106, %r6, %r138;
	mul.wide.u32 	%rd51, %r106, 4;
	add.s64 	%rd52, %rd1, %rd51;
	ld.global.u32 	%r107, [%rd52];
	shl.b32 	%r108, %r138, 2;
	cvt.u64.u32 	%rd53, %r108;
	and.b64  	%rd54, %rd53, 124;
	add.s64 	%rd55, %rd2, %rd54;
	ld.global.u32 	%r109, [%rd55];
	mad.lo.s32 	%r110, %r109, %r107, %r137;
	atom.shared.add.u32 	%r111, [_ZZ21Multiply_smart_columnPiS_S_E10dev_shared], %r110;
	add.s32 	%r112, %r106, %r6;
	mul.wide.u32 	%rd56, %r112, 4;
	add.s64 	%rd57, %rd1, %rd56;
	ld.global.u32 	%r113, [%rd57];
	add.s32 	%r114, %r108, 4;
	cvt.u64.u32 	%rd58, %r114;
	and.b64  	%rd59, %rd58, 124;
	add.s64 	%rd60, %rd2, %rd59;
	ld.global.u32 	%r115, [%rd60];
	mad.lo.s32 	%r137, %r115, %r113, %r110;
	atom.shared.add.u32 	%r116, [_ZZ21Multiply_smart_columnPiS_S_E10dev_shared], %r137;
	add.s32 	%r138, %r138, 2;
$L__BB2_11:
	and.b32  	%r117, %r4, 32;
	setp.eq.s32 	%p8, %r117, 0;
	@%p8 bra 	$L__BB2_13;
	mul.lo.s32 	%r118, %r6, %r138;
	mul.wide.u32 	%rd61, %r118, 4;
	add.s64 	%rd62, %rd1, %rd61;
	ld.global.u32 	%r119, [%rd62];
	shl.b32 	%r120, %r138, 2;
	cvt.u64.u32 	%rd63, %r120;
	and.b64  	%rd64, %rd63, 124;
	add.s64 	%rd65, %rd2, %rd64;
	ld.global.u32 	%r121, [%rd65];
	mad.lo.s32 	%r122, %r121, %r119, %r137;
	atom.shared.add.u32 	%r123, [_ZZ21Multiply_smart_columnPiS_S_E10dev_shared], %r122;
$L__BB2_13:
	setp.ne.s32 	%p9, %r3, 0;
	@%p9 bra 	$L__BB2_15;
	ld.param.u64 	%rd70, [_Z21Multiply_smart_columnPiS_S__param_2];
	ld.shared.u32 	%r124, [_ZZ21Multiply_smart_columnPiS_S_E10dev_shared];
	cvta.to.global.u64 	%rd66, %rd70;
	mul.wide.u32 	%rd67, %r1, 4;
	add.s64 	%rd68, %rd66, %rd67;
	st.global.u32 	[%rd68], %r124;
$L__BB2_15:
	ret;

}


// ===== COMPILED SASS (sm_100) =====

	.target	sm_100

	.elftype	@"ET_EXEC"


//--------------------- .note.nv.tkinfo           --------------------------
	.section	.note.nv.tkinfo,"",@"SHT_NOTE"
	.sectionflags	@"SHF_NOTE_NV_TKINFO"
	.tkinfo
        /*0018*/ 	.word	0x00000002
        /*0030*/ 	.string	""
        /*0030*/ 	.string	"ptxas"
        /*0030*/ 	.string	"Cuda compilation tools, release 13.0, V13.0.88"
        /*0030*/ 	.string	"Build cuda_13.0.r13.0/compiler.36424714_0"
        /*0030*/ 	.string	"-arch sm_100 -m 64 "



//--------------------- .note.nv.cuinfo           --------------------------
	.section	.note.nv.cuinfo,"",@"SHT_NOTE"
	.sectionflags	@"SHF_NOTE_NV_CUINFO"
        /*0018*/ 	.short	0x0002
        /*001a*/ 	.short	0x0064
        /*001c*/ 	.short	0x0082
	.zero		2


//--------------------- .nv.info                  --------------------------
	.section	.nv.info,"",@"SHT_CUDA_INFO"
	.align	4


	//----- nvinfo : EIATTR_REGCOUNT
	.align		4
        /*0000*/ 	.byte	0x04, 0x2f
        /*0002*/ 	.short	(.L_1 - .L_0)
	.align		4
.L_0:
        /*0004*/ 	.word	index@(_Z8MultiplyPiS_S_)
        /*0008*/ 	.word	0x0000001e


	//----- nvinfo : EIATTR_FRAME_SIZE
	.align		4
.L_1:
        /*000c*/ 	.byte	0x04, 0x11
        /*000e*/ 	.short	(.L_3 - .L_2)
	.align		4
.L_2:
        /*0010*/ 	.word	index@(_Z8MultiplyPiS_S_)
        /*0014*/ 	.word	0x00000000


	//----- nvinfo : EIATTR_REGCOUNT
	.align		4
.L_3:
        /*0018*/ 	.byte	0x04, 0x2f
        /*001a*/ 	.short	(.L_5 - .L_4)
	.align		4
.L_4:
        /*001c*/ 	.word	index@(_Z21Multiply_smart_stringPiS_S_)
        /*0020*/ 	.word	0x00000020


	//----- nvinfo : EIATTR_FRAME_SIZE
	.align		4
.L_5:
        /*0024*/ 	.byte	0x04, 0x11
        /*0026*/ 	.short	(.L_7 - .L_6)
	.align		4
.L_6:
        /*0028*/ 	.word	index@(_Z21Multiply_smart_stringPiS_S_)
        /*002c*/ 	.word	0x00000000


	//----- nvinfo : EIATTR_REGCOUNT
	.align		4
.L_7:
        /*0030*/ 	.byte	0x04, 0x2f
        /*0032*/ 	.short	(.L_9 - .L_8)
	.align		4
.L_8:
        /*0034*/ 	.word	index@(_Z21Multiply_smart_columnPiS_S_)
        /*0038*/ 	.word	0x00000020


	//----- nvinfo : EIATTR_FRAME_SIZE
	.align		4
.L_9:
        /*003c*/ 	.byte	0x04, 0x11
        /*003e*/ 	.short	(.L_11 - .L_10)
	.align		4
.L_10:
        /*0040*/ 	.word	index@(_Z21Multiply_smart_columnPiS_S_)
        /*0044*/ 	.word	0x00000000


	//----- nvinfo : EIATTR_MIN_STACK_SIZE
	.align		4
.L_11:
        /*0048*/ 	.byte	0x04, 0x12
        /*004a*/ 	.short	(.L_13 - .L_12)
	.align		4
.L_12:
        /*004c*/ 	.word	index@(_Z21Multiply_smart_columnPiS_S_)
        /*0050*/ 	.word	0x00000000


	//----- nvinfo : EIATTR_MIN_STACK_SIZE
	.align		4
.L_13:
        /*0054*/ 	.byte	0x04, 0x12
        /*0056*/ 	.short	(.L_15 - .L_14)
	.align		4
.L_14:
        /*0058*/ 	.word	index@(_Z21Multiply_smart_stringPiS_S_)
        /*005c*/ 	.word	0x00000000


	//----- nvinfo : EIATTR_MIN_STACK_SIZE
	.align		4
.L_15:
        /*0060*/ 	.byte	0x04, 0x12
        /*0062*/ 	.short	(.L_17 - .L_16)
	.align		4
.L_16:
        /*0064*/ 	.word	index@(_Z8MultiplyPiS_S_)
        /*0068*/ 	.word	0x00000000
.L_17:


//--------------------- .nv.compat                --------------------------
	.section	.nv.compat,"",@"SHT_CUDA_COMPAT_INFO"
	.align	4
        /*0000*/ 	.byte	0x02, 0x09, 0x00, 0x00, 0x02, 0x02, 0x01, 0x00, 0x02, 0x05, 0x05, 0x00, 0x03, 0x07, 0x01, 0x01
        /*0010*/ 	.byte	0x02, 0x03, 0x00, 0x00, 0x02, 0x06, 0x01, 0x00, 0x04, 0x0b, 0x08, 0x00, 0x09, 0x00, 0x00, 0x00
        /*0020*/ 	.byte	0x00, 0x00, 0x00, 0x00


//--------------------- .nv.info._Z21Multiply_smart_columnPiS_S_ --------------------------
	.section	.nv.info._Z21Multiply_smart_columnPiS_S_,"",@"SHT_CUDA_INFO"
	.sectionflags	@""
	.align	4


	//----- nvinfo : EIATTR_CUDA_API_VERSION
	.align		4
        /*0000*/ 	.byte	0x04, 0x37
        /*0002*/ 	.short	(.L_19 - .L_18)
.L_18:
        /*0004*/ 	.word	0x00000082


	//----- nvinfo : EIATTR_KPARAM_INFO
	.align		4
.L_19:
        /*0008*/ 	.byte	0x04, 0x17
        /*000a*/ 	.short	(.L_21 - .L_20)
.L_20:
        /*000c*/ 	.word	0x00000000
        /*0010*/ 	.short	0x0002
        /*0012*/ 	.short	0x0010
        /*0014*/ 	.byte	0x00, 0xf5, 0x21, 0x00


	//----- nvinfo : EIATTR_KPARAM_INFO
	.align		4
.L_21:
        /*0018*/ 	.byte	0x04, 0x17
        /*001a*/ 	.short	(.L_23 - .L_22)
.L_22:
        /*001c*/ 	.word	0x00000000
        /*0020*/ 	.short	0x0001
        /*0022*/ 	.short	0x0008
        /*0024*/ 	.byte	0x00, 0xf5, 0x21, 0x00


	//----- nvinfo : EIATTR_KPARAM_INFO
	.align		4
.L_23:
        /*0028*/ 	.byte	0x04, 0x17
        /*002a*/ 	.short	(.L_25 - .L_24)
.L_24:
        /*002c*/ 	.word	0x00000000
        /*0030*/ 	.short	0x0000
        /*0032*/ 	.short	0x0000
        /*0034*/ 	.byte	0x00, 0xf5, 0x21, 0x00


	//----- nvinfo : EIATTR_SPARSE_MMA_MASK
	.align		4
.L_25:
        /*0038*/ 	.byte	0x03, 0x50
        /*003a*/ 	.short	0x0000


	//----- nvinfo : EIATTR_MAXREG_COUNT
	.align		4
        /*003c*/ 	.byte	0x03, 0x1b
        /*003e*/ 	.short	0x00ff


	//----- nvinfo : EIATTR_MERCURY_ISA_VERSION
	.align		4
        /*0040*/ 	.byte	0x03, 0x5f
        /*0042*/ 	.short	0x0101


	//----- nvinfo : EIATTR_INT_WARP_WIDE_INSTR_OFFSETS
	.align		4
        /*0044*/ 	.byte	0x04, 0x31
        /*0046*/ 	.short	(.L_27 - .L_26)


	//   ....[0]....
.L_26:
        /*0048*/ 	.word	0x00000520


	//   ....[1]....
        /*004c*/ 	.word	0x00000580


	//   ....[2]....
        /*0050*/ 	.word	0x00000660


	//   ....[3]....
        /*0054*/ 	.word	0x00000680


	//   ....[4]....
        /*0058*/ 	.word	0x00000690


	//   ....[5]....
        /*005c*/ 	.word	0x000006a0


	//   ....[6]....
        /*0060*/ 	.word	0x000007c0


	//   ....[7]....
        /*0064*/ 	.word	0x000007e0


	//   ....[8]....
        /*0068*/ 	.word	0x000007f0


	//   ....[9]....
        /*006c*/ 	.word	0x00000b10


	//   ....[10]....
        /*0070*/ 	.word	0x00000b70


	//   ....[11]....
        /*0074*/ 	.word	0x00000b90


	//   ....[12]....
        /*0078*/ 	.word	0x00000bb0


	//   ....[13]....
        /*007c*/ 	.word	0x00000bc0


	//   ....[14]....
        /*0080*/ 	.word	0x00000da0


	//   ....[15]....
        /*0084*/ 	.word	0x00000df0


	//   ....[16]....
        /*0088*/ 	.word	0x00000e10


	//   ....[17]....
        /*008c*/ 	.word	0x00000ef0


	//   ....[18]....
        /*0090*/ 	.word	0x00000f30


	//----- nvinfo : EIATTR_VRC_CTA_INIT_COUNT
	.align		4
.L_27:
        /*0094*/ 	.byte	0x02, 0x4a
	.zero		1
	.zero		1


	//----- nvinfo : EIATTR_EXIT_INSTR_OFFSETS
	.align		4
        /*0098*/ 	.byte	0x04, 0x1c
        /*009a*/ 	.short	(.L_29 - .L_28)


	//   ....[0]....
.L_28:
        /*009c*/ 	.word	0x00000060


	//   ....[1]....
        /*00a0*/ 	.word	0x00000f60


	//   ....[2]....
        /*00a4*/ 	.word	0x00000fb0


	//----- nvinfo : EIATTR_CBANK_PARAM_SIZE
	.align		4
.L_29:
        /*00a8*/ 	.byte	0x03, 0x19
        /*00aa*/ 	.short	0x0018


	//----- nvinfo : EIATTR_PARAM_CBANK
	.align		4
        /*00ac*/ 	.byte	0x04, 0x0a
        /*00ae*/ 	.short	(.L_31 - .L_30)
	.align		4
.L_30:
        /*00b0*/ 	.word	index@(.nv.constant0._Z21Multiply_smart_columnPiS_S_)
        /*00b4*/ 	.short	0x0380
        /*00b6*/ 	.short	0x0018


	//----- nvinfo : EIATTR_SW_WAR
	.align		4
.L_31:
        /*00b8*/ 	.byte	0x04, 0x36
        /*00ba*/ 	.short	(.L_33 - .L_32)
.L_32:
        /*00bc*/ 	.word	0x00000008
.L_33:


//--------------------- .nv.info._Z21Multiply_smart_stringPiS_S_ --------------------------
	.section	.nv.info._Z21Multiply_smart_stringPiS_S_,"",@"SHT_CUDA_INFO"
	.sectionflags	@""
	.align	4


	//----- nvinfo : EIATTR_CUDA_API_VERSION
	.align		4
        /*0000*/ 	.byte	0x04, 0x37
        /*0002*/ 	.short	(.L_35 - .L_34)
.L_34:
        /*0004*/ 	.word	0x00000082


	//----- nvinfo : EIATTR_KPARAM_INFO
	.align		4
.L_35:
        /*0008*/ 	.byte	0x04, 0x17
        /*000a*/ 	.short	(.L_37 - .L_36)
.L_36:
        /*000c*/ 	.word	0x00000000
        /*0010*/ 	.short	0x0002
        /*0012*/ 	.short	0x0010
        /*0014*/ 	.byte	0x00, 0xf5, 0x21, 0x00


	//----- nvinfo : EIATTR_KPARAM_INFO
	.align		4
.L_37:
        /*0018*/ 	.byte	0x04, 0x17
        /*001a*/ 	.short	(.L_39 - .L_38)
.L_38:
        /*001c*/ 	.word	0x00000000
        /*0020*/ 	.short	0x0001
        /*0022*/ 	.short	0x0008
        /*0024*/ 	.byte	0x00, 0xf5, 0x21, 0x00


	//----- nvinfo : EIATTR_KPARAM_INFO
	.align		4
.L_39:
        /*0028*/ 	.byte	0x04, 0x17
        /*002a*/ 	.short	(.L_41 - .L_40)
.L_40:
        /*002c*/ 	.word	0x00000000
        /*0030*/ 	.short	0x0000
        /*0032*/ 	.short	0x0000
        /*0034*/ 	.byte	0x00, 0xf5, 0x21, 0x00


	//----- nvinfo : EIATTR_SPARSE_MMA_MASK
	.align		4
.L_41:
        /*0038*/ 	.byte	0x03, 0x50
        /*003a*/ 	.short	0x0000


	//----- nvinfo : EIATTR_MAXREG_COUNT
	.align		4
        /*003c*/ 	.byte	0x03, 0x1b
        /*003e*/ 	.short	0x00ff


	//----- nvinfo : EIATTR_NUM_BARRIERS
	.align		4
        /*0040*/ 	.byte	0x02, 0x4c
        /*0042*/ 	.byte	0x01
	.zero		1


	//----- nvinfo : EIATTR_MERCURY_ISA_VERSION
	.align		4
        /*0044*/ 	.byte	0x03, 0x5f
        /*0046*/ 	.short	0x0101


	//----- nvinfo : EIATTR_INT_WARP_WIDE_INSTR_OFFSETS
	.align		4
        /*0048*/ 	.byte	0x04, 0x31
        /*004a*/ 	.short	(.L_43 - .L_42)


	//   ....[0]....
.L_42:
        /*004c*/ 	.word	0x00000cb0


	//   ....[1]....
        /*0050*/ 	.word	0x00000ce0


	//----- nvinfo : EIATTR_VRC_CTA_INIT_COUNT
	.align		4
.L_43:
        /*0054*/ 	.byte	0x02, 0x4a
	.zero		1
	.zero		1


	//----- nvinfo : EIATTR_EXIT_INSTR_OFFSETS
	.align		4
        /*0058*/ 	.byte	0x04, 0x1c
        /*005a*/ 	.short	(.L_45 - .L_44)


	//   ....[0]....
.L_44:
        /*005c*/ 	.word	0x00000060


	//   ....[1]....
        /*0060*/ 	.word	0x00000d70


	//   ....[2]....
        /*0064*/ 	.word	0x00000dc0


	//----- nvinfo : EIATTR_CBANK_PARAM_SIZE
	.align		4
.L_45:
        /*0068*/ 	.byte	0x03, 0x19
        /*006a*/ 	.short	0x0018


	//----- nvinfo : EIATTR_PARAM_CBANK
	.align		4
        /*006c*/ 	.byte	0x04, 0x0a
        /*006e*/ 	.short	(.L_47 - .L_46)
	.align		4
.L_46:
        /*0070*/ 	.word	index@(.nv.constant0._Z21Multiply_smart_stringPiS_S_)
        /*0074*/ 	.short	0x0380
        /*0076*/ 	.short	0x0018


	//----- nvinfo : EIATTR_SW_WAR
	.align		4
.L_47:
        /*0078*/ 	.byte	0x04, 0x36
        /*007a*/ 	.short	(.L_49 - .L_48)
.L_48:
        /*007c*/ 	.word	0x00000008
.L_49:


//--------------------- .nv.info._Z8MultiplyPiS_S_ --------------------------
	.section	.nv.info._Z8MultiplyPiS_S_,"",@"SHT_CUDA_INFO"
	.sectionflags	@""
	.align	4


	//----- nvinfo : EIATTR_CUDA_API_VERSION
	.align		4
        /*0000*/ 	.byte	0x04, 0x37
        /*0002*/ 	.short	(.L_51 - .L_50)
.L_50:
        /*0004*/ 	.word	0x00000082


	//----- nvinfo : EIATTR_KPARAM_INFO
	.align		4
.L_51:
        /*0008*/ 	.byte	0x04, 0x17
        /*000a*/ 	.short	(.L_53 - .L_52)
.L_52:
        /*000c*/ 	.word	0x00000000
        /*0010*/ 	.short	0x0002
        /*0012*/ 	.short	0x0010
        /*0014*/ 	.byte	0x00, 0xf5, 0x21, 0x00


	//----- nvinfo : EIATTR_KPARAM_INFO
	.align		4
.L_53:
        /*0018*/ 	.byte	0x04, 0x17
        /*001a*/ 	.short	(.L_55 - .L_54)
.L_54:
        /*001c*/ 	.word	0x00000000
        /*0020*/ 	.short	0x0001
        /*0022*/ 	.short	0x0008
        /*0024*/ 	.byte	0x00, 0xf5, 0x21, 0x00


	//----- nvinfo : EIATTR_KPARAM_INFO
	.align		4
.L_55:
        /*0028*/ 	.byte	0x04, 0x17
        /*002a*/ 	.short	(.L_57 - .L_56)
.L_56:
        /*002c*/ 	.word	0x00000000
        /*0030*/ 	.short	0x0000
        /*0032*/ 	.short	0x0000
        /*0034*/ 	.byte	0x00, 0xf5, 0x21, 0x00


	//----- nvinfo : EIATTR_SPARSE_MMA_MASK
	.align		4
.L_57:
        /*0038*/ 	.byte	0x03, 0x50
        /*003a*/ 	.short	0x0000


	//----- nvinfo : EIATTR_MAXREG_COUNT
	.align		4
        /*003c*/ 	.byte	0x03, 0x1b
        /*003e*/ 	.short	0x00ff


	//----- nvinfo : EIATTR_MERCURY_ISA_VERSION
	.align		4
        /*0040*/ 	.byte	0x03, 0x5f
        /*0042*/ 	.short	0x0101


	//----- nvinfo : EIATTR_VRC_CTA_INIT_COUNT
	.align		4
        /*0044*/ 	.byte	0x02, 0x4a
	.zero		1
	.zero		1


	//----- nvinfo : EIATTR_EXIT_INSTR_OFFSETS
	.align		4
        /*0048*/ 	.byte	0x04, 0x1c
        /*004a*/ 	.short	(.L_59 - .L_58)


	//   ....[0]....
.L_58:
        /*004c*/ 	.word	0x00000060


	//   ....[1]....
        /*0050*/ 	.word	0x000004e0


	//----- nvinfo : EIATTR_CBANK_PARAM_SIZE
	.align		4
.L_59:
        /*0054*/ 	.byte	0x03, 0x19
        /*0056*/ 	.short	0x0018


	//----- nvinfo : EIATTR_PARAM_CBANK
	.align		4
        /*0058*/ 	.byte	0x04, 0x0a
        /*005a*/ 	.short	(.L_61 - .L_60)
	.align		4
.L_60:
        /*005c*/ 	.word	index@(.nv.constant0._Z8MultiplyPiS_S_)
        /*0060*/ 	.short	0x0380
        /*0062*/ 	.short	0x0018


	//----- nvinfo : EIATTR_SW_WAR
	.align		4
.L_61:
        /*0064*/ 	.byte	0x04, 0x36
        /*0066*/ 	.short	(.L_63 - .L_62)
.L_62:
        /*0068*/ 	.word	0x00000008
.L_63:


//--------------------- .nv.callgraph             --------------------------
	.section	.nv.callgraph,"",@"SHT_CUDA_CALLGRAPH"
	.align	4
	.sectionentsize	8
	.align		4
        /*0000*/ 	.word	0x00000000
	.align		4
        /*0004*/ 	.word	0xffffffff
	.align		4
        /*0008*/ 	.word	0x00000000
	.align		4
        /*000c*/ 	.word	0xfffffffe
	.align		4
        /*0010*/ 	.word	0x00000000
	.align		4
        /*0014*/ 	.word	0xfffffffd
	.align		4
        /*0018*/ 	.word	0x00000000
	.align		4
        /*001c*/ 	.word	0xfffffffc


//--------------------- .text._Z21Multiply_smart_columnPiS_S_ --------------------------
	.section	.text._Z21Multiply_smart_columnPiS_S_,"ax",@progbits
	.align	128
        .global         _Z21Multiply_smart_columnPiS_S_
        .type           _Z21Multiply_smart_columnPiS_S_,@function
        .size           _Z21Multiply_smart_columnPiS_S_,(.L_x_11 - _Z21Multiply_smart_columnPiS_S_)
        .other          _Z21Multiply_smart_columnPiS_S_,@"STO_CUDA_ENTRY STV_DEFAULT"
_Z21Multiply_smart_columnPiS_S_:
.text._Z21Multiply_smart_columnPiS_S_:
[----:B------:R-:W-:Y:S01]  /*0000*/  LDC R1, c[0x0][0x37c] ;  /* 0x0000df00ff017b82 */ /* 0x000fe20000000800 */
[----:B------:R-:W0:Y:S07]  /*0010*/  S2R R0, SR_CTAID.X ;  /* 0x0000000000007919 */ /* 0x000e2e0000002500 */
[----:B------:R-:W0:Y:S01]  /*0020*/  LDC R6, c[0x0][0x360] ;  /* 0x0000d800ff067b82 */ /* 0x000e220000000800 */
[----:B------:R-:W0:Y:S02]  /*0030*/  S2R R7, SR_TID.X ;  /* 0x0000000000077919 */ /* 0x000e240000002100 */
[----:B0-----:R-:W-:-:S05]  /*0040*/  IMAD R2, R0, R6, R7 ;  /* 0x0000000600027224 */ /* 0x001fca00078e0207 */
[----:B------:R-:W-:-:S13]  /*0050*/  ISETP.GT.AND P0, PT, R2, 0xc7fff, PT ;  /* 0x000c7fff0200780c */ /* 0x000fda0003f04270 */
[----:B------:R-:W-:Y:S05]  /*0060*/  @P0 EXIT ;  /* 0x000000000000094d */ /* 0x000fea0003800000 */
[----:B------:R-:W0:Y:S01]  /*0070*/  I2F.U32.RP R4, R6 ;  /* 0x0000000600047306 */ /* 0x000e220000209000 */
[----:B------:R-:W-:Y:S01]  /*0080*/  HFMA2 R2, -RZ, RZ, 0, 0 ;  /* 0x00000000ff027431 */ /* 0x000fe200000001ff */
[----:B------:R-:W1:Y:S01]  /*0090*/  S2UR UR5, SR_CgaCtaId ;  /* 0x00000000000579c3 */ /* 0x000e620000008800 */
[----:B------:R-:W-:Y:S01]  /*00a0*/  ISETP.NE.AND P0, PT, R7, RZ, PT ;  /* 0x000000ff0700720c */ /* 0x000fe20003f05270 */
[----:B------:R-:W-:Y:S01]  /*00b0*/  UMOV UR4, 0x400 ;  /* 0x0000040000047882 */ /* 0x000fe20000000000 */
[----:B------:R-:W-:Y:S01]  /*00c0*/  ISETP.NE.U32.AND P3, PT, R6, RZ, PT ;  /* 0x000000ff0600720c */ /* 0x000fe20003f65070 */
[----:B------:R-:W2:Y:S01]  /*00d0*/  LDCU.64 UR10, c[0x0][0x358] ;  /* 0x00006b00ff0a77ac */ /* 0x000ea20008000a00 */
[----:B------:R-:W-:Y:S01]  /*00e0*/  MOV R25, RZ ;  /* 0x000000ff00197202 */ /* 0x000fe20000000f00 */
[----:B------:R-:W3:Y:S01]  /*00f0*/  LDCU.64 UR12, c[0x0][0x388] ;  /* 0x00007100ff0c77ac */ /* 0x000ee20008000a00 */
[----:B0-----:R-:W0:Y:S01]  /*0100*/  MUFU.RCP R4, R4 ;  /* 0x0000000400047308 */ /* 0x001e220000001000 */
[----:B-1----:R-:W-:-:S03]  /*0110*/  ULEA UR4, UR5, UR4, 0x18 ;  /* 0x0000000405047291 */ /* 0x002fc6000f8ec0ff */
[----:B------:R-:W-:Y:S01]  /*0120*/  UMOV UR5, 0x2 ;  /* 0x0000000200057882 */ /* 0x000fe20000000000 */
[----:B0-----:R-:W-:-:S05]  /*0130*/  IADD3 R3, PT, PT, R4, 0xffffffe, RZ ;  /* 0x0ffffffe04037810 */ /* 0x001fca0007ffe0ff */
[----:B------:R-:W-:Y:S01]  /*0140*/  @!P0 STS [UR4], RZ ;  /* 0x000000ffff008988 */ /* 0x000fe20008000804 */
[----:B------:R-:W0:Y:S02]  /*0150*/  F2I.FTZ.U32.TRUNC.NTZ R3, R3 ;  /* 0x0000000300037305 */ /* 0x000e24000021f000 */
[----:B0-----:R-:W-:-:S04]  /*0160*/  IMAD.MOV R5, RZ, RZ, -R3 ;  /* 0x000000ffff057224 */ /* 0x001fc800078e0a03 */
[----:B------:R-:W-:-:S04]  /*0170*/  IMAD R5, R5, R6, RZ ;  /* 0x0000000605057224 */ /* 0x000fc800078e02ff */
[----:B------:R-:W-:-:S04]  /*0180*/  IMAD.HI.U32 R2, R3, R5, R2 ;  /* 0x0000000503027227 */ /* 0x000fc800078e0002 */
[----:B------:R-:W-:Y:S02]  /*0190*/  IMAD R3, R0, R7, RZ ;  /* 0x0000000700037224 */ /* 0x000fe400078e02ff */
[----:B------:R-:W-:-:S03]  /*01a0*/  IMAD.HI.U32 R2, R2, 0xc8000, RZ ;  /* 0x000c800002027827 */ /* 0x000fc600078e00ff */
[C---:B------:R-:W-:Y:S01]  /*01b0*/  SHF.L.U32 R8, R3.reuse, 0x2, RZ ;  /* 0x0000000203087819 */ /* 0x040fe200000006ff */
[----:B------:R-:W-:Y:S02]  /*01c0*/  IMAD.MOV R5, RZ, RZ, -R2 ;  /* 0x000000ffff057224 */ /* 0x000fe400078e0a02 */
[----:B------:R-:W-:Y:S02]  /*01d0*/  IMAD.MOV.U32 R7, RZ, RZ, RZ ;  /* 0x000000ffff077224 */ /* 0x000fe400078e00ff */
[----:B------:R-:W-:Y:S02]  /*01e0*/  IMAD R5, R6, R5, 0xc8000 ;  /* 0x000c800006057424 */ /* 0x000fe400078e0205 */
[C---:B------:R-:W-:Y:S02]  /*01f0*/  IMAD.SHL.U32 R9, R3.reuse, 0x2, RZ ;  /* 0x0000000203097824 */ /* 0x040fe400078e00ff */
[----:B------:R-:W-:Y:S01]  /*0200*/  IMAD R10, R3, 0x5, RZ ;  /* 0x00000005030a7824 */ /* 0x000fe200078e02ff */
[----:B------:R-:W-:Y:S01]  /*0210*/  ISETP.GE.U32.AND P1, PT, R5, R6, PT ;  /* 0x000000060500720c */ /* 0x000fe20003f26070 */
[----:B------:R-:W-:-:S02]  /*0220*/  IMAD R12, R3, 0x6, RZ ;  /* 0x00000006030c7824 */ /* 0x000fc400078e02ff */
[----:B------:R-:W-:Y:S02]  /*0230*/  IMAD R14, R3, 0x7, RZ ;  /* 0x00000007030e7824 */ /* 0x000fe400078e02ff */
[----:B------:R-:W-:-:S08]  /*0240*/  IMAD.MOV.U32 R11, RZ, RZ, R3 ;  /* 0x000000ffff0b7224 */ /* 0x000fd000078e0003 */
[----:B------:R-:W-:Y:S01]  /*0250*/  @P1 IADD3 R5, PT, PT, R5, -R6, RZ ;  /* 0x8000000605051210 */ /* 0x000fe20007ffe0ff */
[----:B------:R-:W-:-:S03]  /*0260*/  @P1 VIADD R2, R2, 0x1 ;  /* 0x0000000102021836 */ /* 0x000fc60000000000 */
[----:B------:R-:W-:-:S13]  /*0270*/  ISETP.GE.U32.AND P2, PT, R5, R6, PT ;  /* 0x000000060500720c */ /* 0x000fda0003f46070 */
[----:B------:R-:W-:Y:S02]  /*0280*/  @P2 IADD3 R2, PT, PT, R2, 0x1, RZ ;  /* 0x0000000102022810 */ /* 0x000fe40007ffe0ff */
[----:B------:R-:W-:Y:S01]  /*0290*/  @!P3 LOP3.LUT R2, RZ, R6, RZ, 0x33, !PT ;  /* 0x00000006ff02b212 */ /* 0x000fe200078e33ff */
[----:B------:R-:W-:-:S03]  /*02a0*/  IMAD R6, R3, 0x3, RZ ;  /* 0x0000000303067824 */ /* 0x000fc600078e02ff */
[----:B------:R-:W-:-:S04]  /*02b0*/  SHF.R.U32.HI R5, RZ, 0x5, R2 ;  /* 0x00000005ff057819 */ /* 0x000fc80000011602 */
[----:B------:R-:W-:-:S04]  /*02c0*/  LOP3.LUT R4, R5, 0x7ff8, RZ, 0xc0, !PT ;  /* 0x00007ff805047812 */ /* 0x000fc800078ec0ff */
[----:B--23--:R-:W-:-:S07]  /*02d0*/  IADD3 R4, PT, PT, -R4, RZ, RZ ;  /* 0x000000ff04047210 */ /* 0x00cfce0007ffe1ff */
.L_x_0:
[----:B------:R-:W0:Y:S01]  /*02e0*/  LDC.64 R18, c[0x0][0x380] ;  /* 0x0000e000ff127b82 */ /* 0x000e220000000a00 */
[----:B------:R-:W-:-:S04]  /*02f0*/  USHF.L.U32 UR6, UR5, 0x2, URZ ;  /* 0x0000000205067899 */ /* 0x000fc800080006ff */
[----:B------:R-:W-:-:S04]  /*0300*/  UIADD3 UR7, UPT, UPT, UR6, -0x8, URZ ;  /* 0xfffffff806077890 */ /* 0x000fc8000fffe0ff */
[----:B------:R-:W-:-:S04]  /*0310*/  ULOP3.LUT UR7, UR7, 0x60, URZ, 0xc0, !UPT ;  /* 0x0000006007077892 */ /* 0x000fc8000f8ec0ff */
[----:B------:R-:W-:-:S04]  /*0320*/  UIADD3 UR7, UP0, UPT, UR7, UR12, URZ ;  /* 0x0000000c07077290 */ /* 0x000fc8000ff1e0ff */
[----:B------:R-:W-:Y:S02]  /*0330*/  UIADD3.X UR8, UPT, UPT, URZ, UR13, URZ, UP0, !UPT ;  /* 0x0000000dff087290 */ /* 0x000fe400087fe4ff */
[----:B------:R-:W-:-:S04]  /*0340*/  IMAD.U32 R20, RZ, RZ, UR7 ;  /* 0x00000007ff147e24 */ /* 0x000fc8000f8e00ff */
[----:B------:R-:W-:Y:S01]  /*0350*/  MOV R21, UR8 ;  /* 0x0000000800157c02 */ /* 0x000fe20008000f00 */
[----:B0-----:R-:W-:-:S04]  /*0360*/  IMAD.WIDE.U32 R26, R7, 0x4, R18 ;  /* 0x00000004071a7825 */ /* 0x001fc800078e0012 */
[----:B------:R0:W2:Y:S04]  /*0370*/  LDG.E R13, desc[UR10][R20.64] ;  /* 0x0000000a140d7981 */ /* 0x0000a8000c1e1900 */
[----:B------:R-:W2:Y:S01]  /*0380*/  LDG.E R24, desc[UR10][R26.64] ;  /* 0x0000000a1a187981 */ /* 0x000ea2000c1e1900 */
[----:B------:R-:W-:-:S04]  /*0390*/  UIADD3 UR7, UPT, UPT, UR6, -0x4, URZ ;  /* 0xfffffffc06077890 */ /* 0x000fc8000fffe0ff */
[----:B------:R-:W-:-:S04]  /*03a0*/  ULOP3.LUT UR7, UR7, 0x64, URZ, 0xc0, !UPT ;  /* 0x0000006407077892 */ /* 0x000fc8000f8ec0ff */
[----:B------:R-:W-:Y:S02]  /*03b0*/  UIADD3 UR8, UP0, UPT, UR7, UR12, URZ ;  /* 0x0000000c07087290 */ /* 0x000fe4000ff1e0ff */
[----:B------:R-:W-:Y:S02]  /*03c0*/  ULOP3.LUT UR7, UR6, 0x68, URZ, 0xc0, !UPT ;  /* 0x0000006806077892 */ /* 0x000fe4000f8ec0ff */
[----:B------:R-:W-:Y:S02]  /*03d0*/  UIADD3.X UR9, UPT, UPT, URZ, UR13, URZ, UP0, !UPT ;  /* 0x0000000dff097290 */ /* 0x000fe400087fe4ff */
[----:B------:R-:W-:Y:S01]  /*03e0*/  UIADD3 UR7, UP0, UPT, UR7, UR12, URZ ;  /* 0x0000000c07077290 */ /* 0x000fe2000ff1e0ff */
[----:B------:R-:W-:-:S04]  /*03f0*/  IMAD.WIDE.U32 R22, R11, 0x4, R18 ;  /* 0x000000040b167825 */ /* 0x000fc800078e0012 */
[----:B------:R-:W-:Y:S01]  /*0400*/  IMAD.U32 R16, RZ, RZ, UR8 ;  /* 0x00000008ff107e24 */ /* 0x000fe2000f8e00ff */
[----:B------:R-:W-:Y:S01]  /*0410*/  UIADD3.X UR8, UPT, UPT, URZ, UR13, URZ, UP0, !UPT ;  /* 0x0000000dff087290 */ /* 0x000fe200087fe4ff */
[----:B------:R-:W-:Y:S01]  /*0420*/  MOV R17, UR9 ;  /* 0x0000000900117c02 */ /* 0x000fe20008000f00 */
[----:B------:R1:W3:Y:S01]  /*0430*/  LDG.E R15, desc[UR10][R22.64] ;  /* 0x0000000a160f7981 */ /* 0x0002e2000c1e1900 */
[----:B0-----:R-:W-:-:S03]  /*0440*/  MOV R20, UR7 ;  /* 0x0000000700147c02 */ /* 0x001fc60008000f00 */
[----:B------:R-:W3:Y:S01]  /*0450*/  LDG.E R26, desc[UR10][R16.64] ;  /* 0x0000000a101a7981 */ /* 0x000ee2000c1e1900 */
[----:B------:R-:W-:-:S03]  /*0460*/  IMAD.U32 R21, RZ, RZ, UR8 ;  /* 0x00000008ff157e24 */ /* 0x000fc6000f8e00ff */
[----:B------:R-:W4:Y:S01]  /*0470*/  LDG.E R28, desc[UR10][R16.64+0x8] ;  /* 0x0000080a101c7981 */ /* 0x000f22000c1e1900 */
[----:B-1----:R-:W-:-:S03]  /*0480*/  IMAD.WIDE.U32 R22, R9, 0x4, R18 ;  /* 0x0000000409167825 */ /* 0x002fc600078e0012 */
[----:B------:R-:W5:Y:S04]  /*0490*/  LDG.E R29, desc[UR10][R20.64] ;  /* 0x0000000a141d7981 */ /* 0x000f68000c1e1900 */
[----:B------:R2:W5:Y:S02]  /*04a0*/  LDG.E R27, desc[UR10][R22.64] ;  /* 0x0000000a161b7981 */ /* 0x000564000c1e1900 */
[----:B--2---:R-:W-:Y:S02]  /*04b0*/  IMAD R22, R24, R13, R25 ;  /* 0x0000000d18167224 */ /* 0x004fe400078e0219 */
[----:B------:R-:W-:-:S05]  /*04c0*/  IMAD.WIDE.U32 R24, R6, 0x4, R18 ;  /* 0x0000000406187825 */ /* 0x000fca00078e0012 */
[----:B------:R0:W4:Y:S01]  /*04d0*/  LDG.E R13, desc[UR10][R24.64] ;  /* 0x0000000a180d7981 */ /* 0x000122000c1e1900 */
[----:B------:R-:W-:-:S04]  /*04e0*/  UIADD3 UR6, UPT, UPT, UR6, 0x8, URZ ;  /* 0x0000000806067890 */ /* 0x000fc8000fffe0ff */
[----:B------:R-:W-:-:S04]  /*04f0*/  ULOP3.LUT UR6, UR6, 0x70, URZ, 0xc0, !UPT ;  /* 0x0000007006067892 */ /* 0x000fc8000f8ec0ff */
[----:B------:R-:W-:-:S04]  /*0500*/  UIADD3 UR6, UP0, UPT, UR6, UR12, URZ ;  /* 0x0000000c06067290 */ /* 0x000fc8000ff1e0ff */
[----:B------:R-:W-:Y:S01]  /*0510*/  UIADD3.X UR7, UPT, UPT, URZ, UR13, URZ, UP0, !UPT ;  /* 0x0000000dff077290 */ /* 0x000fe200087fe4ff */
[----:B------:R1:W2:Y:S01]  /*0520*/  REDUX.SUM UR8, R22 ;  /* 0x00000000160873c4 */ /* 0x0002a2000000c000 */
[----:B0-----:R-:W-:-:S04]  /*0530*/  IMAD.WIDE.U32 R24, R8, 0x4, R18 ;  /* 0x0000000408187825 */ /* 0x001fc800078e0012 */
[----:B---3--:R-:W-:Y:S01]  /*0540*/  IMAD R15, R15, R26, R22 ;  /* 0x0000001a0f0f7224 */ /* 0x008fe200078e0216 */
[----:B------:R-:W-:Y:S01]  /*0550*/  MOV R23, UR7 ;  /* 0x0000000700177c02 */ /* 0x000fe20008000f00 */
[----:B------:R-:W3:Y:S01]  /*0560*/  LDG.E R25, desc[UR10][R24.64] ;  /* 0x0000000a18197981 */ /* 0x000ee2000c1e1900 */
[----:B-1----:R-:W-:Y:S02]  /*0570*/  MOV R22, UR6 ;  /* 0x0000000600167c02 */ /* 0x002fe40008000f00 */
[----:B------:R0:W-:Y:S04]  /*0580*/  REDUX.SUM UR7, R15 ;  /* 0x000000000f0773c4 */ /* 0x0001e8000000c000 */
[----:B------:R-:W3:Y:S01]  /*0590*/  LDG.E R22, desc[UR10][R22.64] ;  /* 0x0000000a16167981 */ /* 0x000ee2000c1e1900 */
[----:B-----5:R-:W-:-:S02]  /*05a0*/  IMAD R29, R27, R29, R15 ;  /* 0x0000001d1b1d7224 */ /* 0x020fc400078e020f */
[--C-:B------:R-:W-:Y:S01]  /*05b0*/  IMAD.WIDE.U32 R26, R10, 0x4, R18.reuse ;  /* 0x000000040a1a7825 */ /* 0x100fe200078e0012 */
[----:B0-----:R0:W5:Y:S04]  /*05c0*/  LDG.E R15, desc[UR10][R20.64+0x10] ;  /* 0x0000100a140f7981 */ /* 0x001168000c1e1900 */
[----:B------:R1:W5:Y:S01]  /*05d0*/  LDG.E R23, desc[UR10][R26.64] ;  /* 0x0000000a1a177981 */ /* 0x000362000c1e1900 */
[----:B0-----:R-:W-:-:S04]  /*05e0*/  IMAD.WIDE.U32 R20, R12, 0x4, R18 ;  /* 0x000000040c147825 */ /* 0x001fc800078e0012 */
[----:B-1----:R-:W-:Y:S02]  /*05f0*/  IMAD.WIDE.U32 R26, R14, 0x4, R18 ;  /* 0x000000040e1a7825 */ /* 0x002fe400078e0012 */
[----:B------:R-:W5:Y:S04]  /*0600*/  LDG.E R20, desc[UR10][R20.64] ;  /* 0x0000000a14147981 */ /* 0x000f68000c1e1900 */
[----:B------:R-:W5:Y:S01]  /*0610*/  LDG.E R26, desc[UR10][R26.64] ;  /* 0x0000000a1a1a7981 */ /* 0x000f62000c1e1900 */
[----:B----4-:R-:W-:-:S03]  /*0620*/  IMAD R13, R13, R28, R29 ;  /* 0x0000001c0d0d7224 */ /* 0x010fc600078e021d */
[----:B------:R-:W5:Y:S04]  /*0630*/  LDG.E R28, desc[UR10][R16.64+0x10] ;  /* 0x0000100a101c7981 */ /* 0x000f68000c1e1900 */
[----:B------:R0:W4:Y:S01]  /*0640*/  LDG.E R16, desc[UR10][R16.64+0x18] ;  /* 0x0000180a10107981 */ /* 0x000122000c1e1900 */
[----:B------:R-:W1:Y:S01]  /*0650*/  S2R R24, SR_LANEID ;  /* 0x0000000000187919 */ /* 0x000e620000000000 */
[----:B------:R-:W0:Y:S01]  /*0660*/  REDUX.SUM UR9, R29 ;  /* 0x000000001d0973c4 */ /* 0x000e22000000c000 */
[----:B---3--:R-:W-:-:S07]  /*0670*/  IMAD R22, R25, R22, R13 ;  /* 0x0000001619167224 */ /* 0x008fce00078e020d */
[----:B------:R2:W3:Y:S01]  /*0680*/  REDUX.SUM UR14, R13 ;  /* 0x000000000d0e73c4 */ /* 0x0004e2000000c000 */
[----:B------:R-:W-:-:S07]  /*0690*/  VOTEU.ANY UR6, UPT, PT ;  /* 0x0000000000067886 */ /* 0x000fce00038e0100 */
[----:B------:R-:W3:Y:S01]  /*06a0*/  REDUX.SUM UR15, R22 ;  /* 0x00000000160f73c4 */ /* 0x000ee2000000c000 */
[----:B------:R-:W-:Y:S01]  /*06b0*/  UFLO.U32 UR6, UR6 ;  /* 0x00000006000672bd */ /* 0x000fe200080e0000 */
[----:B--2---:R-:W-:-:S05]  /*06c0*/  IMAD.U32 R13, RZ, RZ, UR8 ;  /* 0x00000008ff0d7e24 */ /* 0x004fca000f8e00ff */
[----:B-1----:R-:W-:Y:S02]  /*06d0*/  ISETP.EQ.U32.AND P1, PT, R24, UR6, PT ;  /* 0x0000000618007c0c */ /* 0x002fe4000bf22070 */
[----:B0-----:R-:W-:Y:S02]  /*06e0*/  MOV R17, UR9 ;  /* 0x0000000900117c02 */ /* 0x001fe40008000f00 */
[----:B------:R-:W-:-:S09]  /*06f0*/  IADD3 R4, PT, PT, R4, 0x8, RZ ;  /* 0x0000000804047810 */ /* 0x000fd20007ffe0ff */
[----:B------:R0:W-:Y:S01]  /*0700*/  @P1 ATOMS.ADD RZ, [UR4], R13 ;  /* 0x0000000dffff198c */ /* 0x0001e20008000004 */
[----:B------:R-:W-:Y:S01]  /*0710*/  UIADD3 UR5, UPT, UPT, UR5, 0x8, URZ ;  /* 0x0000000805057890 */ /* 0x000fe2000fffe0ff */
[C---:B------:R-:W-:Y:S01]  /*0720*/  IMAD R11, R3.reuse, 0x8, R11 ;  /* 0x00000008030b7824 */ /* 0x040fe200078e020b */
[C---:B------:R-:W-:Y:S01]  /*0730*/  LEA R9, R3.reuse, R9, 0x3 ;  /* 0x0000000903097211 */ /* 0x040fe200078e18ff */
[C---:B------:R-:W-:Y:S01]  /*0740*/  IMAD R8, R3.reuse, 0x8, R8 ;  /* 0x0000000803087824 */ /* 0x040fe200078e0208 */
[C---:B------:R-:W-:Y:S01]  /*0750*/  LEA R6, R3.reuse, R6, 0x3 ;  /* 0x0000000603067211 */ /* 0x040fe200078e18ff */
[C---:B------:R-:W-:Y:S01]  /*0760*/  IMAD R14, R3.reuse, 0x8, R14 ;  /* 0x00000008030e7824 */ /* 0x040fe200078e020e */
[C---:B------:R-:W-:Y:S02]  /*0770*/  LEA R10, R3.reuse, R10, 0x3 ;  /* 0x0000000a030a7211 */ /* 0x040fe400078e18ff */
[C---:B------:R-:W-:Y:S02]  /*0780*/  LEA R12, R3.reuse, R12, 0x3 ;  /* 0x0000000c030c7211 */ /* 0x040fe400078e18ff */
[----:B------:R-:W-:Y:S01]  /*0790*/  LEA R7, R3, R7, 0x3 ;  /* 0x0000000703077211 */ /* 0x000fe200078e18ff */
[----:B-----5:R-:W-:-:S04]  /*07a0*/  IMAD R23, R23, R28, R22 ;  /* 0x0000001c17177224 */ /* 0x020fc800078e0216 */
[----:B------:R-:W-:Y:S01]  /*07b0*/  IMAD R15, R20, R15, R23 ;  /* 0x0000000f140f7224 */ /* 0x000fe200078e0217 */
[----:B------:R-:W1:Y:S03]  /*07c0*/  REDUX.SUM UR16, R23 ;  /* 0x00000000171073c4 */ /* 0x000e66000000c000 */
[----:B----4-:R-:W-:-:S05]  /*07d0*/  IMAD R25, R26, R16, R15 ;  /* 0x000000101a197224 */ /* 0x010fca00078e020f */
[----:B------:R3:W2:Y:S08]  /*07e0*/  REDUX.SUM UR17, R15 ;  /* 0x000000000f1173c4 */ /* 0x0006b0000000c000 */
[----:B------:R-:W4:Y:S01]  /*07f0*/  REDUX.SUM UR18, R25 ;  /* 0x00000000191273c4 */ /* 0x000f22000000c000 */
[----:B------:R-:W-:Y:S01]  /*0800*/  MOV R16, UR7 ;  /* 0x0000000700107c02 */ /* 0x000fe20008000f00 */
[----:B---3--:R-:W-:Y:S01]  /*0810*/  IMAD.U32 R15, RZ, RZ, UR14 ;  /* 0x0000000eff0f7e24 */ /* 0x008fe2000f8e00ff */
[----:B------:R-:W-:-:S03]  /*0820*/  MOV R20, UR15 ;  /* 0x0000000f00147c02 */ /* 0x000fc60008000f00 */
[----:B------:R0:W-:Y:S01]  /*0830*/  @P1 ATOMS.ADD RZ, [UR4], R16 ;  /* 0x00000010ffff198c */ /* 0x0001e20008000004 */
[----:B-1----:R-:W-:-:S03]  /*0840*/  MOV R21, UR16 ;  /* 0x0000001000157c02 */ /* 0x002fc60008000f00 */
[----:B------:R0:W-:Y:S04]  /*0850*/  @P1 ATOMS.ADD RZ, [UR4], R17 ;  /* 0x00000011ffff198c */ /* 0x0001e80008000004 */
[----:B------:R0:W-:Y:S01]  /*0860*/  @P1 ATOMS.ADD RZ, [UR4], R15 ;  /* 0x0000000fffff198c */ /* 0x0001e20008000004 */
[----:B--2---:R-:W-:-:S03]  /*0870*/  IMAD.U32 R22, RZ, RZ, UR17 ;  /* 0x00000011ff167e24 */ /* 0x004fc6000f8e00ff */
[----:B------:R0:W-:Y:S04]  /*0880*/  @P1 ATOMS.ADD RZ, [UR4], R20 ;  /* 0x00000014ffff198c */ /* 0x0001e80008000004 */
[----:B------:R0:W-:Y:S01]  /*0890*/  @P1 ATOMS.ADD RZ, [UR4], R21 ;  /* 0x00000015ffff198c */ /* 0x0001e20008000004 */
[----:B----4-:R-:W-:-:S03]  /*08a0*/  MOV R23, UR18 ;  /* 0x0000001200177c02 */ /* 0x010fc60008000f00 */
[----:B------:R0:W-:Y:S04]  /*08b0*/  @P1 ATOMS.ADD RZ, [UR4], R22 ;  /* 0x00000016ffff198c */ /* 0x0001e80008000004 */
[----:B------:R0:W-:Y:S01]  /*08c0*/  @P1 ATOMS.ADD RZ, [UR4], R23 ;  /* 0x00000017ffff198c */ /* 0x0001e20008000004 */
[----:B------:R-:W-:-:S13]  /*08d0*/  ISETP.NE.AND P1, PT, R4, RZ, PT ;  /* 0x000000ff0400720c */ /* 0x000fda0003f25270 */
[----:B0-----:R-:W-:Y:S05]  /*08e0*/  @P1 BRA `(.L_x_0) ;  /* 0xfffffff8007c1947 */ /* 0x001fea000383ffff */
[----:B------:R-:W-:-:S13]  /*08f0*/  LOP3.LUT P1, R4, R5, 0x7, RZ, 0xc0, !PT ;  /* 0x0000000705047812 */ /* 0x000fda000782c0ff */
[----:B------:R-:W-:Y:S05]  /*0900*/  @!P1 BRA `(.L_x_1) ;  /* 0x0000000400949947 */ /* 0x000fea0003800000 */
[----:B------:R-:W-:Y:S02]  /*0910*/  ISETP.GE.U32.AND P2, PT, R4, 0x4, PT ;  /* 0x000000040400780c */ /* 0x000fe40003f46070 */
[C---:B------:R-:W-:Y:S02]  /*0920*/  LOP3.LUT P1, R20, R5.reuse, 0x3, RZ, 0xc0, !PT ;  /* 0x0000000305147812 */ /* 0x040fe4000782c0ff */
[----:B------:R-:W-:-:S09]  /*0930*/  LOP3.LUT R4, R5, 0x7ff8, RZ, 0xc0, !PT ;  /* 0x00007ff805047812 */ /* 0x000fd200078ec0ff */
[----:B------:R-:W-:Y:S05]  /*0940*/  @!P2 BRA `(.L_x_2) ;  /* 0x0000000000c4a947 */ /* 0x000fea0003800000 */
[----:B------:R-:W-:Y:S01]  /*0950*/  USHF.L.U32 UR6, UR5, 0x2, URZ ;  /* 0x0000000205067899 */ /* 0x000fe200080006ff */
[----:B------:R-:W-:Y:S01]  /*0960*/  SHF.L.U32 R4, R4, 0x2, RZ ;  /* 0x0000000204047819 */ /* 0x000fe200000006ff */
[--C-:B------:R-:W-:Y:S02]  /*0970*/  IMAD.WIDE.U32 R14, R7, 0x4, R18.reuse ;  /* 0x00000004070e7825 */ /* 0x100fe400078e0012 */
[----:B------:R-:W-:Y:S01]  /*0980*/  UIADD3 UR7, UPT, UPT, UR6, -0x4, URZ ;  /* 0xfffffffc06077890 */ /* 0x000fe2000fffe0ff */
[----:B------:R-:W-:Y:S01]  /*0990*/  LOP3.LUT R4, R4, 0x60, RZ, 0xc0, !PT ;  /* 0x0000006004047812 */ /* 0x000fe200078ec0ff */
[----:B------:R-:W-:Y:S01]  /*09a0*/  ULOP3.LUT UR6, UR6, 0x68, URZ, 0xc0, !UPT ;  /* 0x0000006806067892 */ /* 0x000fe2000f8ec0ff */
[----:B------:R-:W-:Y:S01]  /*09b0*/  IMAD.WIDE.U32 R16, R11, 0x4, R18 ;  /* 0x000000040b107825 */ /* 0x000fe200078e0012 */
[----:B------:R-:W-:Y:S01]  /*09c0*/  ULOP3.LUT UR7, UR7, 0x64, URZ, 0xc0, !UPT ;  /* 0x0000006407077892 */ /* 0x000fe2000f8ec0ff */
[----:B------:R-:W-:Y:S01]  /*09d0*/  IADD3 R4, P2, PT, R4, UR12, RZ ;  /* 0x0000000c04047c10 */ /* 0x000fe2000ff5e0ff */
[----:B------:R-:W-:Y:S01]  /*09e0*/  UIADD3 UR6, UP1, UPT, UR6, UR12, URZ ;  /* 0x0000000c06067290 */ /* 0x000fe2000ff3e0ff */
[----:B------:R-:W2:Y:S01]  /*09f0*/  LDG.E R14, desc[UR10][R14.64] ;  /* 0x0000000a0e0e7981 */ /* 0x000ea2000c1e1900 */
[----:B------:R-:W-:-:S02]  /*0a00*/  UIADD3 UR7, UP0, UPT, UR7, UR12, URZ ;  /* 0x0000000c07077290 */ /* 0x000fc4000ff1e0ff */
[----:B------:R-:W-:Y:S01]  /*0a10*/  IMAD.X R5, RZ, RZ, UR13, P2 ;  /* 0x0000000dff057e24 */ /* 0x000fe200090e06ff */
[----:B------:R-:W3:Y:S01]  /*0a20*/  LDG.E R17, desc[UR10][R16.64] ;  /* 0x0000000a10117981 */ /* 0x000ee2000c1e1900 */
[----:B------:R-:W-:Y:S02]  /*0a30*/  UIADD3.X UR9, UPT, UPT, URZ, UR13, URZ, UP0, !UPT ;  /* 0x0000000dff097290 */ /* 0x000fe400087fe4ff */
[----:B------:R-:W-:Y:S01]  /*0a40*/  UIADD3.X UR8, UPT, UPT, URZ, UR13, URZ, UP1, !UPT ;  /* 0x0000000dff087290 */ /* 0x000fe20008ffe4ff */
[----:B------:R-:W-:Y:S01]  /*0a50*/  MOV R10, UR7 ;  /* 0x00000007000a7c02 */ /* 0x000fe20008000f00 */
[----:B------:R-:W2:Y:S02]  /*0a60*/  LDG.E R4, desc[UR10][R4.64] ;  /* 0x0000000a04047981 */ /* 0x000ea4000c1e1900 */
[----:B------:R-:W-:Y:S01]  /*0a70*/  MOV R11, UR9 ;  /* 0x00000009000b7c02 */ /* 0x000fe20008000f00 */
[----:B------:R-:W-:Y:S01]  /*0a80*/  IMAD.WIDE.U32 R12, R9, 0x4, R18 ;  /* 0x00000004090c7825 */ /* 0x000fe200078e0012 */
[----:B------:R-:W-:-:S03]  /*0a90*/  MOV R9, UR8 ;  /* 0x0000000800097c02 */ /* 0x000fc60008000f00 */
[----:B------:R-:W-:Y:S01]  /*0aa0*/  IMAD.U32 R8, RZ, RZ, UR6 ;  /* 0x00000006ff087e24 */ /* 0x000fe2000f8e00ff */
[----:B------:R-:W3:Y:S01]  /*0ab0*/  LDG.E R21, desc[UR10][R10.64] ;  /* 0x0000000a0a157981 */ /* 0x000ee2000c1e1900 */
[----:B------:R-:W-:-:S03]  /*0ac0*/  IMAD.WIDE.U32 R6, R6, 0x4, R18 ;  /* 0x0000000406067825 */ /* 0x000fc600078e0012 */
[----:B------:R-:W4:Y:S04]  /*0ad0*/  LDG.E R12, desc[UR10][R12.64] ;  /* 0x0000000a0c0c7981 */ /* 0x000f28000c1e1900 */
[----:B------:R-:W4:Y:S04]  /*0ae0*/  LDG.E R8, desc[UR10][R8.64] ;  /* 0x0000000a08087981 */ /* 0x000f28000c1e1900 */
[----:B------:R-:W5:Y:S04]  /*0af0*/  LDG.E R7, desc[UR10][R6.64] ;  /* 0x0000000a06077981 */ /* 0x000f68000c1e1900 */
[----:B------:R-:W5:Y:S01]  /*0b00*/  LDG.E R15, desc[UR10][R10.64+0x8] ;  /* 0x0000080a0a0f7981 */ /* 0x000f62000c1e1900 */
[----:B------:R-:W-:-:S02]  /*0b10*/  VOTEU.ANY UR6, UPT, PT ;  /* 0x0000000000067886 */ /* 0x000fc400038e0100 */
[----:B------:R-:W-:-:S06]  /*0b20*/  UFLO.U32 UR6, UR6 ;  /* 0x00000006000672bd */ /* 0x000fcc00080e0000 */
[----:B------:R-:W-:Y:S01]  /*0b30*/  ISETP.EQ.U32.AND P2, PT, R24, UR6, PT ;  /* 0x0000000618007c0c */ /* 0x000fe2000bf42070 */
[----:B------:R-:W-:Y:S01]  /*0b40*/  UIADD3 UR5, UPT, UPT, UR5, 0x2, URZ ;  /* 0x0000000205057890 */ /* 0x000fe2000fffe0ff */
[----:B--2---:R-:W-:-:S04]  /*0b50*/  IMAD R14, R14, R4, R25 ;  /* 0x000000040e0e7224 */ /* 0x004fc800078e0219 */
[----:B---3--:R-:W-:Y:S01]  /*0b60*/  IMAD R17, R17, R21, R14 ;  /* 0x0000001511117224 */ /* 0x008fe200078e020e */
[----:B------:R-:W0:Y:S03]  /*0b70*/  REDUX.SUM UR7, R14 ;  /* 0x000000000e0773c4 */ /* 0x000e26000000c000 */
[----:B----4-:R-:W-:-:S05]  /*0b80*/  IMAD R4, R12, R8, R17 ;  /* 0x000000080c047224 */ /* 0x010fca00078e0211 */
[----:B------:R-:W1:Y:S01]  /*0b90*/  REDUX.SUM UR8, R17 ;  /* 0x00000000110873c4 */ /* 0x000e62000000c000 */
[----:B-----5:R-:W-:-:S07]  /*0ba0*/  IMAD R25, R7, R15, R4 ;  /* 0x0000000f07197224 */ /* 0x020fce00078e0204 */
[----:B------:R-:W2:Y:S08]  /*0bb0*/  REDUX.SUM UR9, R4 ;  /* 0x00000000040973c4 */ /* 0x000eb0000000c000 */
[----:B------:R-:W3:Y:S01]  /*0bc0*/  REDUX.SUM UR14, R25 ;  /* 0x00000000190e73c4 */ /* 0x000ee2000000c000 */
[----:B0-----:R-:W-:-:S05]  /*0bd0*/  MOV R5, UR7 ;  /* 0x0000000700057c02 */ /* 0x001fca0008000f00 */
[----:B------:R0:W-:Y:S01]  /*0be0*/  @P2 ATOMS.ADD RZ, [UR4], R5 ;  /* 0x00000005ffff298c */ /* 0x0001e20008000004 */
[----:B-1----:R-:W-:-:S05]  /*0bf0*/  IMAD.U32 R6, RZ, RZ, UR8 ;  /* 0x00000008ff067e24 */ /* 0x002fca000f8e00ff */
[----:B------:R0:W-:Y:S01]  /*0c00*/  @P2 ATOMS.ADD RZ, [UR4], R6 ;  /* 0x00000006ffff298c */ /* 0x0001e20008000004 */
[----:B--2---:R-:W-:-:S05]  /*0c10*/  MOV R7, UR9 ;  /* 0x0000000900077c02 */ /* 0x004fca0008000f00 */
[----:B------:R0:W-:Y:S01]  /*0c20*/  @P2 ATOMS.ADD RZ, [UR4], R7 ;  /* 0x00000007ffff298c */ /* 0x0001e20008000004 */
[----:B---3--:R-:W-:-:S05]  /*0c30*/  MOV R8, UR14 ;  /* 0x0000000e00087c02 */ /* 0x008fca0008000f00 */
[----:B------:R0:W-:Y:S01]  /*0c40*/  @P2 ATOMS.ADD RZ, [UR4], R8 ;  /* 0x00000008ffff298c */ /* 0x0001e20008000004 */
[----:B------:R-:W-:-:S07]  /*0c50*/  IMAD.U32 R4, RZ, RZ, UR5 ;  /* 0x00000005ff047e24 */ /* 0x000fce000f8e00ff */
.L_x_2:
[----:B------:R-:W-:Y:S05]  /*0c60*/  @!P1 BRA `(.L_x_1) ;  /* 0x0000000000bc9947 */ /* 0x000fea0003800000 */
[----:B------:R-:W-:Y:S02]  /*0c70*/  ISETP.NE.AND P2, PT, R20, 0x1, PT ;  /* 0x000000011400780c */ /* 0x000fe40003f45270 */
[----:B------:R-:W-:-:S11]  /*0c80*/  LOP3.LUT P1, RZ, R2, 0x20, RZ, 0xc0, !PT ;  /* 0x0000002002ff7812 */ /* 0x000fd6000782c0ff */
[----:B------:R-:W-:Y:S05]  /*0c90*/  @!P2 BRA `(.L_x_3) ;  /* 0x000000000070a947 */ /* 0x000fea0003800000 */
[----:B0-----:R-:W-:Y:S01]  /*0ca0*/  SHF.L.U32 R5, R4, 0x2, RZ ;  /* 0x0000000204057819 */ /* 0x001fe200000006ff */
[----:B------:R-:W-:-:S03]  /*0cb0*/  IMAD R2, R3, R4, RZ ;  /* 0x0000000403027224 */ /* 0x000fc600078e02ff */
[C---:B------:R-:W-:Y:S01]  /*0cc0*/  LOP3.LUT R6, R5.reuse, 0x7c, RZ, 0xc0, !PT ;  /* 0x0000007c05067812 */ /* 0x040fe200078ec0ff */
[----:B------:R-:W-:Y:S01]  /*0cd0*/  IMAD.WIDE.U32 R8, R2, 0x4, R18 ;  /* 0x0000000402087825 */ /* 0x000fe200078e0012 */
[----:B------:R-:W-:Y:S02]  /*0ce0*/  IADD3 R5, PT, PT, R5, 0x4, RZ ;  /* 0x0000000405057810 */ /* 0x000fe40007ffe0ff */
[----:B------:R-:W-:Y:S01]  /*0cf0*/  IADD3 R6, P2, PT, R6, UR12, RZ ;  /* 0x0000000c06067c10 */ /* 0x000fe2000ff5e0ff */
[----:B------:R-:W-:Y:S01]  /*0d00*/  IMAD.IADD R11, R3, 0x1, R2 ;  /* 0x00000001030b7824 */ /* 0x000fe200078e0202 */
[----:B------:R-:W-:Y:S01]  /*0d10*/  LOP3.LUT R5, R5, 0x7c, RZ, 0xc0, !PT ;  /* 0x0000007c05057812 */ /* 0x000fe200078ec0ff */
[----:B------:R-:W2:Y:S01]  /*0d20*/  LDG.E R8, desc[UR10][R8.64] ;  /* 0x0000000a08087981 */ /* 0x000ea2000c1e1900 */
[----:B------:R-:W-:Y:S02]  /*0d30*/  IADD3.X R7, PT, PT, RZ, UR13, RZ, P2, !PT ;  /* 0x0000000dff077c10 */ /* 0x000fe400097fe4ff */
[----:B------:R-:W-:Y:S01]  /*0d40*/  IADD3 R12, P2, PT, R5, UR12, RZ ;  /* 0x0000000c050c7c10 */ /* 0x000fe2000ff5e0ff */
[----:B------:R-:W-:-:S02]  /*0d50*/  IMAD.WIDE.U32 R10, R11, 0x4, R18 ;  /* 0x000000040b0a7825 */ /* 0x000fc400078e0012 */
[----:B------:R-:W2:Y:S01]  /*0d60*/  LDG.E R6, desc[UR10][R6.64] ;  /* 0x0000000a06067981 */ /* 0x000ea2000c1e1900 */
[----:B------:R-:W-:-:S03]  /*0d70*/  IADD3.X R13, PT, PT, RZ, UR13, RZ, P2, !PT ;  /* 0x0000000dff0d7c10 */ /* 0x000fc600097fe4ff */
[----:B------:R-:W3:Y:S04]  /*0d80*/  LDG.E R11, desc[UR10][R10.64] ;  /* 0x0000000a0a0b7981 */ /* 0x000ee8000c1e1900 */
[----:B------:R-:W3:Y:S01]  /*0d90*/  LDG.E R12, desc[UR10][R12.64] ;  /* 0x0000000a0c0c7981 */ /* 0x000ee2000c1e1900 */
[----:B------:R-:W-:Y:S02]  /*0da0*/  VOTEU.ANY UR5, UPT, PT ;  /* 0x0000000000057886 */ /* 0x000fe400038e0100 */
[----:B------:R-:W-:-:S06]  /*0db0*/  UFLO.U32 UR5, UR5 ;  /* 0x00000005000572bd */ /* 0x000fcc00080e0000 */
[----:B------:R-:W-:Y:S02]  /*0dc0*/  ISETP.EQ.U32.AND P2, PT, R24, UR5, PT ;  /* 0x0000000518007c0c */ /* 0x000fe4000bf42070 */
[----:B------:R-:W-:Y:S01]  /*0dd0*/  IADD3 R4, PT, PT, R4, 0x2, RZ ;  /* 0x0000000204047810 */ /* 0x000fe20007ffe0ff */
[----:B--2---:R-:W-:-:S04]  /*0de0*/  IMAD R2, R8, R6, R25 ;  /* 0x0000000608027224 */ /* 0x004fc800078e0219 */
[----:B------:R-:W0:Y:S01]  /*0df0*/  REDUX.SUM UR6, R2 ;  /* 0x00000000020673c4 */ /* 0x000e22000000c000 */
[----:B---3--:R-:W-:-:S07]  /*0e00*/  IMAD R25, R11, R12, R2 ;  /* 0x0000000c0b197224 */ /* 0x008fce00078e0202 */
[----:B------:R-:W1:Y:S01]  /*0e10*/  REDUX.SUM UR7, R25 ;  /* 0x00000000190773c4 */ /* 0x000e62000000c000 */
[----:B0-----:R-:W-:-:S05]  /*0e20*/  IMAD.U32 R5, RZ, RZ, UR6 ;  /* 0x00000006ff057e24 */ /* 0x001fca000f8e00ff */
[----:B------:R2:W-:Y:S01]  /*0e30*/  @P2 ATOMS.ADD RZ, [UR4], R5 ;  /* 0x00000005ffff298c */ /* 0x0005e20008000004 */
[----:B-1----:R-:W-:-:S05]  /*0e40*/  MOV R6, UR7 ;  /* 0x0000000700067c02 */ /* 0x002fca0008000f00 */
[----:B------:R2:W-:Y:S02]  /*0e50*/  @P2 ATOMS.ADD RZ, [UR4], R6 ;  /* 0x00000006ffff298c */ /* 0x0005e40008000004 */
.L_x_3:
[----:B------:R-:W-:Y:S05]  /*0e60*/  @!P1 BRA `(.L_x_1) ;  /* 0x00000000003c9947 */ /* 0x000fea0003800000 */
[----:B------:R-:W-:Y:S02]  /*0e70*/  IMAD.SHL.U32 R2, R4, 0x4, RZ ;  /* 0x0000000404027824 */ /* 0x000fe400078e00ff */
[----:B------:R-:W-:-:S03]  /*0e80*/  IMAD R3, R3, R4, RZ ;  /* 0x0000000403037224 */ /* 0x000fc600078e02ff */
[----:B------:R-:W-:Y:S01]  /*0e90*/  LOP3.LUT R2, R2, 0x7c, RZ, 0xc0, !PT ;  /* 0x0000007c02027812 */ /* 0x000fe200078ec0ff */
[----:B------:R-:W-:-:S03]  /*0ea0*/  IMAD.WIDE.U32 R18, R3, 0x4, R18 ;  /* 0x0000000403127825 */ /* 0x000fc600078e0012 */
[----:B------:R-:W-:-:S03]  /*0eb0*/  IADD3 R2, P1, PT, R2, UR12, RZ ;  /* 0x0000000c02027c10 */ /* 0x000fc6000ff3e0ff */
[----:B------:R-:W3:Y:S01]  /*0ec0*/  LDG.E R18, desc[UR10][R18.64] ;  /* 0x0000000a12127981 */ /* 0x000ee2000c1e1900 */
[----:B------:R-:W-:-:S05]  /*0ed0*/  IADD3.X R3, PT, PT, RZ, UR13, RZ, P1, !PT ;  /* 0x0000000dff037c10 */ /* 0x000fca0008ffe4ff */
[----:B------:R-:W3:Y:S01]  /*0ee0*/  LDG.E R2, desc[UR10][R2.64] ;  /* 0x0000000a02027981 */ /* 0x000ee2000c1e1900 */
[----:B------:R-:W-:Y:S02]  /*0ef0*/  VOTEU.ANY UR5, UPT, PT ;  /* 0x0000000000057886 */ /* 0x000fe400038e0100 */
[----:B------:R-:W-:-:S06]  /*0f00*/  UFLO.U32 UR5, UR5 ;  /* 0x00000005000572bd */ /* 0x000fcc00080e0000 */
[----:B------:R-:W-:Y:S01]  /*0f10*/  ISETP.EQ.U32.AND P1, PT, R24, UR5, PT ;  /* 0x0000000518007c0c */ /* 0x000fe2000bf22070 */
[----:B---3--:R-:W-:-:S04]  /*0f20*/  IMAD R25, R18, R2, R25 ;  /* 0x0000000212197224 */ /* 0x008fc800078e0219 */
[----:B------:R-:W1:Y:S02]  /*0f30*/  REDUX.SUM UR6, R25 ;  /* 0x00000000190673c4 */ /* 0x000e64000000c000 */
[----:B-1----:R-:W-:-:S06]  /*0f40*/  MOV R4, UR6 ;  /* 0x0000000600047c02 */ /* 0x002fcc0008000f00 */
[----:B------:R1:W-:Y:S02]  /*0f50*/  @P1 ATOMS.ADD RZ, [UR4], R4 ;  /* 0x00000004ffff198c */ /* 0x0003e40008000004 */
.L_x_1:
[----:B------:R-:W-:Y:S05]  /*0f60*/  @P0 EXIT ;  /* 0x000000000000094d */ /* 0x000fea0003800000 */
[----:B0-2---:R-:W0:Y:S01]  /*0f70*/  LDS R5, [UR4] ;  /* 0x00000004ff057984 */ /* 0x005e220008000800 */
[----:B------:R-:W2:Y:S02]  /*0f80*/  LDC.64 R2, c[0x0][0x390] ;  /* 0x0000e400ff027b82 */ /* 0x000ea40000000a00 */
[----:B--2---:R-:W-:-:S05]  /*0f90*/  IMAD.WIDE.U32 R2, R0, 0x4, R2 ;  /* 0x0000000400027825 */ /* 0x004fca00078e0002 */
[----:B0-----:R-:W-:Y:S01]  /*0fa0*/  STG.E desc[UR10][R2.64], R5 ;  /* 0x0000000502007986 */ /* 0x001fe2000c10190a */
[----:B------:R-:W-:Y:S05]  /*0fb0*/  EXIT ;  /* 0x000000000000794d */ /* 0x000fea0003800000 */
.L_x_4:
[----:B------:R-:W-:-:S00]  /*0fc0*/  BRA `(.L_x_4) ;  /* 0xfffffffc00fc7947 */ /* 0x000fc0000383ffff */
[----:B------:R-:W-:-:S00]  /*0fd0*/  NOP ;  /* 0x0000000000007918 */ /* 0x000fc00000000000 */
        /* <DEDUP_REMOVED lines=10> */
.L_x_11:


//--------------------- .text._Z21Multiply_smart_stringPiS_S_ --------------------------
	.section	.text._Z21Multiply_smart_stringPiS_S_,"ax",@progbits
	.align	128
        .global         _Z21Multiply_smart_stringPiS_S_
        .type           _Z21Multiply_smart_stringPiS_S_,@function
        .size           _Z21Multiply_smart_stringPiS_S_,(.L_x_12 - _Z21Multiply_smart_stringPiS_S_)
        .other          _Z21Multiply_smart_stringPiS_S_,@"STO_CUDA_ENTRY STV_DEFAULT"
_Z21Multiply_smart_stringPiS_S_:
.text._Z21Multiply_smart_stringPiS_S_:
[----:B------:R-:W-:Y:S01]  /*0000*/  LDC R1, c[0x0][0x37c] ;  /* 0x0000df00ff017b82 */ /* 0x000fe20000000800 */
[----:B------:R-:W0:Y:S01]  /*0010*/  S2R R0, SR_CTAID.X ;  /* 0x0000000000007919 */ /* 0x000e220000002500 */
[----:B------:R-:W0:Y:S01]  /*0020*/  LDCU UR11, c[0x0][0x360] ;  /* 0x00006c00ff0b77ac */ /* 0x000e220008000800 */
[----:B------:R-:W0:Y:S02]  /*0030*/  S2R R3, SR_TID.X ;  /* 0x0000000000037919 */ /* 0x000e240000002100 */
[----:B0-----:R-:W-:-:S05]  /*0040*/  IMAD R2, R0, UR11, R3 ;  /* 0x0000000b00027c24 */ /* 0x001fca000f8e0203 */
[----:B------:R-:W-:-:S13]  /*0050*/  ISETP.GT.AND P0, PT, R2, 0xc7fff, PT ;  /* 0x000c7fff0200780c */ /* 0x000fda0003f04270 */
[----:B------:R-:W-:Y:S05]  /*0060*/  @P0 EXIT ;  /* 0x000000000000094d */ /* 0x000fea0003800000 */
[----:B------:R-:W0:Y:S01]  /*0070*/  I2F.U32.RP R2, UR11 ;  /* 0x0000000b00027d06 */ /* 0x000e220008209000 */
[----:B------:R-:W-:Y:S01]  /*0080*/  UMOV UR4, URZ ;  /* 0x000000ff00047c82 */ /* 0x000fe20008000000 */
[----:B------:R-:W1:Y:S01]  /*0090*/  LDC R15, c[0x0][0x38c] ;  /* 0x0000e300ff0f7b82 */ /* 0x000e620000000800 */
[----:B------:R-:W2:Y:S01]  /*00a0*/  LDCU UR10, c[0x0][0x388] ;  /* 0x00007100ff0a77ac */ /* 0x000ea20008000800 */
[C---:B------:R-:W-:Y:S01]  /*00b0*/  IADD3 R5, PT, PT, R3.reuse, UR11, RZ ;  /* 0x0000000b03057c10 */ /* 0x040fe2000fffe0ff */
[----:B------:R-:W-:Y:S01]  /*00c0*/  HFMA2 R20, -RZ, RZ, 0, 0 ;  /* 0x00000000ff147431 */ /* 0x000fe200000001ff */
[----:B------:R-:W-:Y:S01]  /*00d0*/  LEA R11, R3, R0, 0x5 ;  /* 0x00000000030b7211 */ /* 0x000fe200078e28ff */
[----:B------:R-:W-:Y:S02]  /*00e0*/  UISETP.NE.U32.AND UP2, UPT, UR11, URZ, UPT ;  /* 0x000000ff0b00728c */ /* 0x000fe4000bf45070 */
[----:B------:R-:W-:Y:S01]  /*00f0*/  MOV R6, UR11 ;  /* 0x0000000b00067c02 */ /* 0x000fe20008000f00 */
[----:B------:R-:W-:-:S02]  /*0100*/  UIMAD.WIDE.U32 UR8, UR11, 0x20, URZ ;  /* 0x000000200b0878a5 */ /* 0x000fc4000f8e00ff */
[----:B------:R-:W-:Y:S01]  /*0110*/  MOV R8, UR11 ;  /* 0x0000000b00087c02 */ /* 0x000fe20008000f00 */
[----:B------:R-:W3:Y:S01]  /*0120*/  LDCU.64 UR12, c[0x0][0x358] ;  /* 0x00006b00ff0c77ac */ /* 0x000ee20008000a00 */
[----:B------:R-:W-:Y:S02]  /*0130*/  MOV R10, UR11 ;  /* 0x0000000b000a7c02 */ /* 0x000fe40008000f00 */
[----:B------:R-:W-:Y:S01]  /*0140*/  MOV R14, UR11 ;  /* 0x0000000b000e7c02 */ /* 0x000fe20008000f00 */
[----:B0-----:R-:W0:Y:S01]  /*0150*/  MUFU.RCP R2, R2 ;  /* 0x0000000200027308 */ /* 0x001e220000001000 */
[----:B------:R-:W-:Y:S02]  /*0160*/  MOV R16, UR11 ;  /* 0x0000000b00107c02 */ /* 0x000fe40008000f00 */
[----:B------:R-:W-:Y:S02]  /*0170*/  MOV R18, UR11 ;  /* 0x0000000b00127c02 */ /* 0x000fe40008000f00 */
[----:B------:R-:W-:Y:S01]  /*0180*/  MOV R22, UR11 ;  /* 0x0000000b00167c02 */ /* 0x000fe20008000f00 */
[--C-:B------:R-:W-:Y:S01]  /*0190*/  IMAD R29, R16, 0xa0, R11.reuse ;  /* 0x000000a0101d7824 */ /* 0x100fe200078e020b */
[----:B------:R-:W-:Y:S01]  /*01a0*/  MOV R24, UR11 ;  /* 0x0000000b00187c02 */ /* 0x000fe20008000f00 */
[----:B------:R-:W-:Y:S01]  /*01b0*/  IMAD R9, R18, 0xc0, R11 ;  /* 0x000000c012097824 */ /* 0x000fe200078e020b */
[----:B------:R-:W-:-:S02]  /*01c0*/  MOV R26, UR11 ;  /* 0x0000000b001a7c02 */ /* 0x000fc40008000f00 */
[----:B------:R-:W-:Y:S01]  /*01d0*/  MOV R28, UR11 ;  /* 0x0000000b001c7c02 */ /* 0x000fe20008000f00 */
[--C-:B------:R-:W-:Y:S01]  /*01e0*/  IMAD R21, R24, 0x3, R3.reuse ;  /* 0x0000000318157824 */ /* 0x100fe200078e0203 */
[----:B------:R-:W-:Y:S01]  /*01f0*/  MOV R12, UR11 ;  /* 0x0000000b000c7c02 */ /* 0x000fe20008000f00 */
[----:B------:R-:W-:Y:S01]  /*0200*/  IMAD R23, R26, 0x5, R3 ;  /* 0x000000051a177824 */ /* 0x000fe200078e0203 */
[----:B------:R-:W-:Y:S01]  /*0210*/  LEA R7, R10, R11, 0x7 ;  /* 0x0000000b0a077211 */ /* 0x000fe200078e38ff */
[----:B------:R-:W-:Y:S01]  /*0220*/  IMAD R10, R22, 0xe0, R11 ;  /* 0x000000e0160a7824 */ /* 0x000fe200078e020b */
[----:B0-----:R-:W-:Y:S01]  /*0230*/  IADD3 R4, PT, PT, R2, 0xffffffe, RZ ;  /* 0x0ffffffe02047810 */ /* 0x001fe20007ffe0ff */
[--C-:B------:R-:W-:Y:S01]  /*0240*/  IMAD R25, R28, 0x6, R3.reuse ;  /* 0x000000061c197824 */ /* 0x100fe200078e0203 */
[----:B------:R-:W-:Y:S01]  /*0250*/  LEA R2, R5, R0, 0x5 ;  /* 0x0000000005027211 */ /* 0x000fe200078e28ff */
[----:B------:R-:W-:Y:S01]  /*0260*/  IMAD R27, R12, 0x7, R3 ;  /* 0x000000070c1b7824 */ /* 0x000fe200078e0203 */
[-C--:B------:R-:W-:Y:S01]  /*0270*/  LEA R5, R6, R3.reuse, 0x1 ;  /* 0x0000000306057211 */ /* 0x080fe200078e08ff */
[----:B------:R-:W-:Y:S01]  /*0280*/  IMAD R6, R8, 0x60, R11 ;  /* 0x0000006008067824 */ /* 0x000fe200078e020b */
[----:B------:R-:W0:Y:S01]  /*0290*/  F2I.FTZ.U32.TRUNC.NTZ R4, R4 ;  /* 0x0000000400047305 */ /* 0x000e22000021f000 */
[----:B------:R-:W-:-:S02]  /*02a0*/  LEA R8, R14, R3, 0x2 ;  /* 0x000000030e087211 */ /* 0x000fc400078e10ff */
[----:B--2---:R-:W-:Y:S02]  /*02b0*/  MOV R14, UR10 ;  /* 0x0000000a000e7c02 */ /* 0x004fe40008000f00 */
[----:B0-----:R-:W-:Y:S02]  /*02c0*/  R2UR UR5, R4 ;  /* 0x00000000040572ca */ /* 0x001fe400000e0000 */
[----:B------:R-:W-:-:S05]  /*02d0*/  MOV R4, UR11 ;  /* 0x0000000b00047c02 */ /* 0x000fca0008000f00 */
[----:B------:R-:W-:-:S06]  /*02e0*/  IMAD R4, R4, 0x40, R11 ;  /* 0x0000004004047824 */ /* 0x000fcc00078e020b */
[----:B------:R-:W-:-:S04]  /*02f0*/  UIADD3 UR6, UPT, UPT, URZ, -UR5, URZ ;  /* 0x80000005ff067290 */ /* 0x000fc8000fffe0ff */
[----:B------:R-:W-:-:S04]  /*0300*/  UIMAD UR6, UR6, UR11, URZ ;  /* 0x0000000b060672a4 */ /* 0x000fc8000f8e02ff */
[----:B------:R-:W-:-:S04]  /*0310*/  UIMAD.WIDE.U32 UR4, UR5, UR6, UR4 ;  /* 0x00000006050472a5 */ /* 0x000fc8000f8e0004 */
[----:B------:R-:W-:-:S04]  /*0320*/  UIMAD.WIDE.U32 UR4, UR5, 0xc8000, URZ ;  /* 0x000c8000050478a5 */ /* 0x000fc8000f8e00ff */
[----:B------:R-:W-:-:S04]  /*0330*/  UIADD3 UR4, UPT, UPT, -UR5, URZ, URZ ;  /* 0x000000ff05047290 */ /* 0x000fc8000fffe1ff */
[----:B------:R-:W-:-:S04]  /*0340*/  UIMAD UR4, UR11, UR4, 0xc8000 ;  /* 0x000c80000b0474a4 */ /* 0x000fc8000f8e0204 */
[----:B------:R-:W-:-:S11]  /*0350*/  UISETP.GE.U32.AND UP0, UPT, UR4, UR11, UPT ;  /* 0x0000000b0400728c */ /* 0x000fd6000bf06070 */
[----:B------:R-:W-:Y:S02]  /*0360*/  @UP0 UIADD3 UR4, UPT, UPT, UR4, -UR11, URZ ;  /* 0x8000000b04040290 */ /* 0x000fe4000fffe0ff */
[----:B------:R-:W-:Y:S02]  /*0370*/  @UP0 UIADD3 UR5, UPT, UPT, UR5, 0x1, URZ ;  /* 0x0000000105050890 */ /* 0x000fe4000fffe0ff */
[----:B------:R-:W-:-:S03]  /*0380*/  UISETP.GE.U32.AND UP1, UPT, UR4, UR11, UPT ;  /* 0x0000000b0400728c */ /* 0x000fc6000bf26070 */
[----:B------:R-:W-:-:S08]  /*0390*/  UMOV UR4, URZ ;  /* 0x000000ff00047c82 */ /* 0x000fd00008000000 */
[----:B------:R-:W-:Y:S02]  /*03a0*/  @UP1 UIADD3 UR5, UPT, UPT, UR5, 0x1, URZ ;  /* 0x0000000105051890 */ /* 0x000fe4000fffe0ff */
[----:B------:R-:W-:-:S04]  /*03b0*/  @!UP2 ULOP3.LUT UR5, URZ, UR11, URZ, 0x33, !UPT ;  /* 0x0000000bff05a292 */ /* 0x000fc8000f8e33ff */
[----:B------:R-:W-:-:S04]  /*03c0*/  ULOP3.LUT UR6, UR5, 0xffff8, URZ, 0xc0, !UPT ;  /* 0x000ffff805067892 */ /* 0x000fc8000f8ec0ff */
[----:B-1-3--:R-:W-:-:S12]  /*03d0*/  UIADD3 UR7, UPT, UPT, -UR6, URZ, URZ ;  /* 0x000000ff06077290 */ /* 0x00afd8000fffe1ff */
.L_x_5:
[----:B------:R-:W0:Y:S01]  /*03e0*/  LDC.64 R12, c[0x0][0x380] ;  /* 0x0000e000ff0c7b82 */ /* 0x000e220000000a00 */
[C---:B------:R-:W-:Y:S01]  /*03f0*/  IMAD.WIDE.U32 R16, R3.reuse, 0x4, R14 ;  /* 0x0000000403107825 */ /* 0x040fe200078e000e */
[----:B------:R-:W-:-:S04]  /*0400*/  IADD3 R22, PT, PT, R3, UR11, RZ ;  /* 0x0000000b03167c10 */ /* 0x000fc8000fffe0ff */
[----:B------:R1:W2:Y:S01]  /*0410*/  LDG.E R24, desc[UR12][R16.64] ;  /* 0x0000000c10187981 */ /* 0x0002a2000c1e1900 */
[----:B0-----:R-:W-:-:S04]  /*0420*/  IMAD.WIDE.U32 R18, R11, 0x4, R12 ;  /* 0x000000040b127825 */ /* 0x001fc800078e000c */
[----:B-1----:R-:W-:Y:S01]  /*0430*/  IMAD.WIDE.U32 R16, R2, 0x4, R12 ;  /* 0x0000000402107825 */ /* 0x002fe200078e000c */
[----:B------:R0:W2:Y:S04]  /*0440*/  LDG.E R28, desc[UR12][R18.64] ;  /* 0x0000000c121c7981 */ /* 0x0000a8000c1e1900 */
[----:B------:R1:W3:Y:S01]  /*0450*/  LDG.E R26, desc[UR12][R16.64] ;  /* 0x0000000c101a7981 */ /* 0x0002e2000c1e1900 */
[----:B0-----:R-:W-:-:S05]  /*0460*/  IMAD.WIDE.U32 R18, R22, 0x4, R14 ;  /* 0x0000000416127825 */ /* 0x001fca00078e000e */
[----:B------:R0:W3:Y:S01]  /*0470*/  LDG.E R22, desc[UR12][R18.64] ;  /* 0x0000000c12167981 */ /* 0x0000e2000c1e1900 */
[----:B-1----:R-:W-:-:S04]  /*0480*/  IMAD.WIDE.U32 R16, R5, 0x4, R14 ;  /* 0x0000000405107825 */ /* 0x002fc800078e000e */
[----:B0-----:R-:W-:-:S04]  /*0490*/  IMAD.WIDE.U32 R18, R4, 0x4, R12 ;  /* 0x0000000404127825 */ /* 0x001fc800078e000c */
[----:B--2---:R-:W-:Y:S02]  /*04a0*/  IMAD R28, R28, R24, R20 ;  /* 0x000000181c1c7224 */ /* 0x004fe400078e0214 */
[----:B------:R0:W2:Y:S04]  /*04b0*/  LDG.E R20, desc[UR12][R16.64] ;  /* 0x0000000c10147981 */ /* 0x0000a8000c1e1900 */
[----:B------:R1:W2:Y:S01]  /*04c0*/  LDG.E R24, desc[UR12][R18.64] ;  /* 0x0000000c12187981 */ /* 0x0002a2000c1e1900 */
[----:B0-----:R-:W-:-:S04]  /*04d0*/  IMAD.WIDE.U32 R16, R21, 0x4, R14 ;  /* 0x0000000415107825 */ /* 0x001fc800078e000e */
[----:B-1----:R-:W-:-:S04]  /*04e0*/  IMAD.WIDE.U32 R18, R6, 0x4, R12 ;  /* 0x0000000406127825 */ /* 0x002fc800078e000c */
[----:B---3--:R-:W-:Y:S02]  /*04f0*/  IMAD R28, R26, R22, R28 ;  /* 0x000000161a1c7224 */ /* 0x008fe400078e021c */
[----:B------:R0:W3:Y:S04]  /*0500*/  LDG.E R22, desc[UR12][R16.64] ;  /* 0x0000000c10167981 */ /* 0x0000e8000c1e1900 */
[----:B------:R1:W3:Y:S01]  /*0510*/  LDG.E R26, desc[UR12][R18.64] ;  /* 0x0000000c121a7981 */ /* 0x0002e2000c1e1900 */
[----:B0-----:R-:W-:-:S04]  /*0520*/  IMAD.WIDE.U32 R16, R7, 0x4, R12 ;  /* 0x0000000407107825 */ /* 0x001fc800078e000c */
[----:B-1----:R-:W-:-:S04]  /*0530*/  IMAD.WIDE.U32 R18, R8, 0x4, R14 ;  /* 0x0000000408127825 */ /* 0x002fc800078e000e */
        /* <DEDUP_REMOVED lines=18> */
[----:B------:R-:W-:-:S04]  /*0660*/  UIADD3 UR7, UPT, UPT, UR7, 0x8, URZ ;  /* 0x0000000807077890 */ /* 0x000fc8000fffe0ff */
[----:B------:R-:W-:Y:S01]  /*0670*/  UISETP.NE.AND UP0, UPT, UR7, URZ, UPT ;  /* 0x000000ff0700728c */ /* 0x000fe2000bf05270 */
[----:B0-----:R-:W-:Y:S02]  /*0680*/  MOV R16, UR11 ;  /* 0x0000000b00107c02 */ /* 0x001fe40008000f00 */
[----:B------:R-:W-:Y:S02]  /*0690*/  IADD3 R14, P0, PT, R14, UR8, RZ ;  /* 0x000000080e0e7c10 */ /* 0x000fe4000ff1e0ff */
[----:B-1----:R-:W-:Y:S02]  /*06a0*/  MOV R18, UR11 ;  /* 0x0000000b00127c02 */ /* 0x002fe40008000f00 */
[----:B------:R-:W-:Y:S01]  /*06b0*/  MOV R17, UR11 ;  /* 0x0000000b00117c02 */ /* 0x000fe20008000f00 */
[----:B------:R-:W-:Y:S01]  /*06c0*/  IMAD R7, R16, 0x100, R7 ;  /* 0x0000010010077824 */ /* 0x000fe200078e0207 */
[----:B------:R-:W-:Y:S02]  /*06d0*/  IADD3.X R15, PT, PT, R15, UR9, RZ, P0, !PT ;  /* 0x000000090f0f7c10 */ /* 0x000fe400087fe4ff */
[----:B------:R-:W-:-:S02]  /*06e0*/  LEA R29, R18, R29, 0x8 ;  /* 0x0000001d121d7211 */ /* 0x000fc400078e40ff */
[C---:B------:R-:W-:Y:S02]  /*06f0*/  LEA R9, R16.reuse, R9, 0x8 ;  /* 0x0000000910097211 */ /* 0x040fe400078e40ff */
[----:B------:R-:W-:Y:S02]  /*0700*/  LEA R10, R17, R10, 0x8 ;  /* 0x0000000a110a7211 */ /* 0x000fe400078e40ff */
[----:B------:R-:W-:Y:S01]  /*0710*/  LEA R11, R16, R11, 0x8 ;  /* 0x0000000b100b7211 */ /* 0x000fe200078e40ff */
[----:B------:R-:W-:Y:S01]  /*0720*/  UIADD3 UR4, UPT, UPT, UR4, 0x8, URZ ;  /* 0x0000000804047890 */ /* 0x000fe2000fffe0ff */
[----:B--2---:R-:W-:Y:S01]  /*0730*/  IMAD R20, R24, R20, R28 ;  /* 0x0000001418147224 */ /* 0x004fe200078e021c */
[----:B------:R-:W-:Y:S02]  /*0740*/  MOV R24, UR11 ;  /* 0x0000000b00187c02 */ /* 0x000fe40008000f00 */
[----:B------:R-:W-:Y:S02]  /*0750*/  MOV R28, UR11 ;  /* 0x0000000b001c7c02 */ /* 0x000fe40008000f00 */
[----:B------:R-:W-:-:S02]  /*0760*/  LEA R2, R24, R2, 0x8 ;  /* 0x0000000218027211 */ /* 0x000fc400078e40ff */
[----:B------:R-:W-:Y:S02]  /*0770*/  LEA R4, R28, R4, 0x8 ;  /* 0x000000041c047211 */ /* 0x000fe400078e40ff */
[----:B------:R-:W-:Y:S01]  /*0780*/  LEA R6, R24, R6, 0x8 ;  /* 0x0000000618067211 */ /* 0x000fe200078e40ff */
[----:B---3--:R-:W-:Y:S01]  /*0790*/  IMAD R20, R26, R22, R20 ;  /* 0x000000161a147224 */ /* 0x008fe200078e0214 */
[----:B------:R-:W-:Y:S06]  /*07a0*/  BRA.U UP0, `(.L_x_5) ;  /* 0xfffffffd000c7547 */ /* 0x000fec000b83ffff */
[----:B------:R-:W-:-:S09]  /*07b0*/  ULOP3.LUT UP0, UR7, UR5, 0x7, URZ, 0xc0, !UPT ;  /* 0x0000000705077892 */ /* 0x000fd2000f80c0ff */
[----:B------:R-:W-:Y:S05]  /*07c0*/  BRA.U !UP0, `(.L_x_6) ;  /* 0x0000000508307547 */ /* 0x000fea000b800000 */
[----:B------:R-:W-:Y:S02]  /*07d0*/  UISETP.GE.U32.AND UP0, UPT, UR7, 0x4, UPT ;  /* 0x000000040700788c */ /* 0x000fe4000bf06070 */
[----:B------:R-:W-:-:S04]  /*07e0*/  ULOP3.LUT UR10, UR5, 0x3, URZ, 0xc0, !UPT ;  /* 0x00000003050a7892 */ /* 0x000fc8000f8ec0ff */
[----:B------:R-:W-:-:S03]  /*07f0*/  UISETP.NE.AND UP1, UPT, UR10, URZ, UPT ;  /* 0x000000ff0a00728c */ /* 0x000fc6000bf25270 */
[----:B------:R-:W-:Y:S08]  /*0800*/  BRA.U !UP0, `(.L_x_7) ;  /* 0x0000000108907547 */ /* 0x000ff0000b800000 */
[----:B------:R-:W-:Y:S01]  /*0810*/  HFMA2 R9, -RZ, RZ, 0, 2.384185791015625e-07 ;  /* 0x00000004ff097431 */ /* 0x000fe200000001ff */
[----:B------:R-:W-:Y:S01]  /*0820*/  MOV R8, UR11 ;  /* 0x0000000b00087c02 */ /* 0x000fe20008000f00 */
[----:B------:R-:W-:Y:S01]  /*0830*/  IMAD.WIDE.U32 R10, R11, 0x4, R12 ;  /* 0x000000040b0a7825 */ /* 0x000fe200078e000c */
[----:B------:R-:W-:-:S03]  /*0840*/  MOV R18, UR11 ;  /* 0x0000000b00127c02 */ /* 0x000fc60008000f00 */
[----:B------:R-:W-:Y:S02]  /*0850*/  HFMA2 R24, -RZ, RZ, 0, 2.384185791015625e-07 ;  /* 0x00000004ff187431 */ /* 0x000fe400000001ff */
[--C-:B------:R-:W-:Y:S01]  /*0860*/  IMAD R8, R8, 0x9, R3.reuse ;  /* 0x0000000908087824 */ /* 0x100fe200078e0203 */
[----:B------:R-:W-:Y:S01]  /*0870*/  MOV R19, 0x4 ;  /* 0x0000000400137802 */ /* 0x000fe20000000f00 */
[----:B------:R-:W-:Y:S01]  /*0880*/  IMAD R18, R18, 0xa, R3 ;  /* 0x0000000a12127824 */ /* 0x000fe200078e0203 */
[----:B------:R-:W-:Y:S01]  /*0890*/  MOV R22, UR11 ;  /* 0x0000000b00167c02 */ /* 0x000fe20008000f00 */
[----:B------:R-:W-:Y:S01]  /*08a0*/  IMAD.WIDE.U32 R8, R8, R9, -UR8 ;  /* 0x8000000808087e25 */ /* 0x000fe2000f8e0009 */
[----:B------:R0:W2:Y:S03]  /*08b0*/  LDG.E R7, desc[UR12][R10.64] ;  /* 0x0000000c0a077981 */ /* 0x0000a6000c1e1900 */
[----:B------:R-:W-:Y:S01]  /*08c0*/  IMAD.WIDE.U32 R16, R2, 0x4, R12 ;  /* 0x0000000402107825 */ /* 0x000fe200078e000c */
[----:B------:R-:W-:-:S03]  /*08d0*/  IADD3 R8, P0, PT, R8, R14, RZ ;  /* 0x0000000e08087210 */ /* 0x000fc60007f1e0ff */
[----:B------:R-:W-:Y:S01]  /*08e0*/  IMAD.WIDE.U32 R18, R18, R19, -UR8 ;  /* 0x8000000812127e25 */ /* 0x000fe2000f8e0013 */
[----:B------:R1:W3:Y:S03]  /*08f0*/  LDG.E R2, desc[UR12][R16.64] ;  /* 0x0000000c10027981 */ /* 0x0002e6000c1e1900 */
[----:B------:R-:W-:Y:S02]  /*0900*/  IMAD R21, R22, 0xb, R3 ;  /* 0x0000000b16157824 */ /* 0x000fe400078e0203 */
[----:B0-----:R-:W-:Y:S01]  /*0910*/  IMAD.WIDE.U32 R10, R3, 0x4, R14 ;  /* 0x00000004030a7825 */ /* 0x001fe200078e000e */
[----:B------:R-:W-:Y:S02]  /*0920*/  IADD3 R18, P1, PT, R18, R14, RZ ;  /* 0x0000000e12127210 */ /* 0x000fe40007f3e0ff */
[----:B------:R-:W-:Y:S01]  /*0930*/  IADD3.X R9, PT, PT, R9, R15, RZ, P0, !PT ;  /* 0x0000000f09097210 */ /* 0x000fe200007fe4ff */
[----:B-1----:R-:W-:-:S02]  /*0940*/  IMAD.WIDE.U32 R16, R21, R24, -UR8 ;  /* 0x8000000815107e25 */ /* 0x002fc4000f8e0018 */
[----:B------:R-:W2:Y:S02]  /*0950*/  LDG.E R10, desc[UR12][R10.64] ;  /* 0x0000000c0a0a7981 */ /* 0x000ea4000c1e1900 */
[----:B------:R-:W-:Y:S01]  /*0960*/  IMAD.WIDE.U32 R4, R4, 0x4, R12 ;  /* 0x0000000404047825 */ /* 0x000fe200078e000c */
[----:B------:R-:W-:Y:S01]  /*0970*/  IADD3 R14, P0, PT, R16, R14, RZ ;  /* 0x0000000e100e7210 */ /* 0x000fe20007f1e0ff */
[----:B------:R-:W3:Y:S02]  /*0980*/  LDG.E R8, desc[UR12][R8.64] ;  /* 0x0000000c08087981 */ /* 0x000ee4000c1e1900 */
[----:B------:R-:W-:Y:S01]  /*0990*/  IMAD.X R19, R19, 0x1, R15, P1 ;  /* 0x0000000113137824 */ /* 0x000fe200008e060f */
[----:B------:R-:W-:Y:S01]  /*09a0*/  IADD3.X R15, PT, PT, R17, R15, RZ, P0, !PT ;  /* 0x0000000f110f7210 */ /* 0x000fe200007fe4ff */
[----:B------:R-:W-:Y:S01]  /*09b0*/  IMAD.WIDE.U32 R22, R6, 0x4, R12 ;  /* 0x0000000406167825 */ /* 0x000fe200078e000c */
[----:B------:R-:W4:Y:S04]  /*09c0*/  LDG.E R4, desc[UR12][R4.64] ;  /* 0x0000000c04047981 */ /* 0x000f28000c1e1900 */
[----:B------:R-:W4:Y:S04]  /*09d0*/  LDG.E R18, desc[UR12][R18.64] ;  /* 0x0000000c12127981 */ /* 0x000f28000c1e1900 */
[----:B------:R-:W5:Y:S04]  /*09e0*/  LDG.E R23, desc[UR12][R22.64] ;  /* 0x0000000c16177981 */ /* 0x000f68000c1e1900 */
[----:B------:R-:W5:Y:S01]  /*09f0*/  LDG.E R14, desc[UR12][R14.64] ;  /* 0x0000000c0e0e7981 */ /* 0x000f62000c1e1900 */
[----:B------:R-:W-:Y:S01]  /*0a00*/  UIADD3 UR6, UPT, UPT, UR4, 0x4, URZ ;  /* 0x0000000404067890 */ /* 0x000fe2000fffe0ff */
[----:B--2---:R-:W-:-:S04]  /*0a10*/  IMAD R7, R7, R10, R20 ;  /* 0x0000000a07077224 */ /* 0x004fc800078e0214 */
[----:B---3--:R-:W-:-:S04]  /*0a20*/  IMAD R7, R2, R8, R7 ;  /* 0x0000000802077224 */ /* 0x008fc800078e0207 */
[----:B----4-:R-:W-:-:S04]  /*0a30*/  IMAD R4, R4, R18, R7 ;  /* 0x0000001204047224 */ /* 0x010fc800078e0207 */
[----:B-----5:R-:W-:-:S07]  /*0a40*/  IMAD R20, R23, R14, R4 ;  /* 0x0000000e17147224 */ /* 0x020fce00078e0204 */
.L_x_7:
[----:B------:R-:W-:Y:S05]  /*0a50*/  BRA.U !UP1, `(.L_x_6) ;  /* 0x00000001098c7547 */ /* 0x000fea000b800000 */
[----:B------:R-:W-:Y:S01]  /*0a60*/  UISETP.NE.AND UP0, UPT, UR10, 0x1, UPT ;  /* 0x000000010a00788c */ /* 0x000fe2000bf05270 */
[----:B------:R-:W-:Y:S01]  /*0a70*/  MOV R2, UR6 ;  /* 0x0000000600027c02 */ /* 0x000fe20008000f00 */
[----:B------:R-:W-:-:S04]  /*0a80*/  ULOP3.LUT UR5, UR5, 0x1, URZ, 0xc0, !UPT ;  /* 0x0000000105057892 */ /* 0x000fc8000f8ec0ff */
[----:B------:R-:W-:Y:S01]  /*0a90*/  UISETP.NE.U32.AND UP1, UPT, UR5, 0x1, UPT ;  /* 0x000000010500788c */ /* 0x000fe2000bf25070 */
[----:B------:R-:W-:-:S04]  /*0aa0*/  PLOP3.LUT P0, PT, PT, PT, UP0, 0x80, 0x8 ;  /* 0x000000000008781c */ /* 0x000fc80003f0f008 */
[----:B------:R-:W0:Y:S01]  /*0ab0*/  @UP0 LDCU.64 UR8, c[0x0][0x388] ;  /* 0x00007100ff0807ac */ /* 0x000e220008000a00 */
[----:B------:R-:W-:Y:S01]  /*0ac0*/  PLOP3.LUT P1, PT, PT, PT, UP1, 0x80, 0x8 ;  /* 0x000000000008781c */ /* 0x000fe20003f2f018 */
[----:B------:R-:W-:-:S04]  /*0ad0*/  @UP0 UIADD3 UR6, UPT, UPT, UR6, 0x2, URZ ;  /* 0x0000000206060890 */ /* 0x000fc8000fffe0ff */
[----:B------:R-:W1:Y:S03]  /*0ae0*/  @!UP1 LDCU.64 UR4, c[0x0][0x388] ;  /* 0x00007100ff0497ac */ /* 0x000e660008000a00 */
[----:B------:R-:W-:Y:S01]  /*0af0*/  @P0 IMAD R5, R2, UR11, R3 ;  /* 0x0000000b02050c24 */ /* 0x000fe2000f8e0203 */
[----:B------:R-:W-:-:S04]  /*0b00*/  MOV R2, UR6 ;  /* 0x0000000600027c02 */ /* 0x000fc80008000f00 */
[CC--:B------:R-:W-:Y:S02]  /*0b10*/  @P0 LEA R11, R5.reuse, R0.reuse, 0x5 ;  /* 0x00000000050b0211 */ /* 0x0c0fe400078e28ff */
[----:B------:R-:W-:Y:S02]  /*0b20*/  @P0 IADD3 R15, PT, PT, R5, UR11, RZ ;  /* 0x0000000b050f0c10 */ /* 0x000fe4000fffe0ff */
[----:B0-----:R-:W-:Y:S02]  /*0b30*/  MOV R6, UR8 ;  /* 0x0000000800067c02 */ /* 0x001fe40008000f00 */
[----:B------:R-:W-:Y:S01]  /*0b40*/  MOV R7, UR9 ;  /* 0x0000000900077c02 */ /* 0x000fe20008000f00 */
[----:B------:R-:W-:Y:S01]  /*0b50*/  @!P1 IMAD R19, R2, UR11, R3 ;  /* 0x0000000b02139c24 */ /* 0x000fe2000f8e0203 */
[----:B------:R-:W-:Y:S01]  /*0b60*/  @P0 LEA R17, R15, R0, 0x5 ;  /* 0x000000000f110211 */ /* 0x000fe200078e28ff */
[----:B------:R-:W-:Y:S01]  /*0b70*/  @P0 IMAD.WIDE.U32 R10, R11, 0x4, R12 ;  /* 0x000000040b0a0825 */ /* 0x000fe200078e000c */
[----:B-1----:R-:W-:-:S03]  /*0b80*/  MOV R4, UR4 ;  /* 0x0000000400047c02 */ /* 0x002fc60008000f00 */
[--C-:B------:R-:W-:Y:S01]  /*0b90*/  @P0 IMAD.WIDE.U32 R8, R5, 0x4, R6.reuse ;  /* 0x0000000405080825 */ /* 0x100fe200078e0006 */
[----:B------:R-:W-:Y:S01]  /*0ba0*/  MOV R5, UR5 ;  /* 0x0000000500057c02 */ /* 0x000fe20008000f00 */
[----:B------:R-:W2:Y:S01]  /*0bb0*/  @P0 LDG.E R10, desc[UR12][R10.64] ;  /* 0x0000000c0a0a0981 */ /* 0x000ea2000c1e1900 */
[----:B------:R-:W-:Y:S01]  /*0bc0*/  @!P1 LEA R21, R19, R0, 0x5 ;  /* 0x0000000013159211 */ /* 0x000fe200078e28ff */
[----:B------:R-:W-:Y:S02]  /*0bd0*/  @P0 IMAD.WIDE.U32 R14, R15, 0x4, R6 ;  /* 0x000000040f0e0825 */ /* 0x000fe400078e0006 */
[----:B------:R-:W2:Y:S02]  /*0be0*/  @P0 LDG.E R9, desc[UR12][R8.64] ;  /* 0x0000000c08090981 */ /* 0x000ea4000c1e1900 */
[----:B------:R-:W-:Y:S02]  /*0bf0*/  @P0 IMAD.WIDE.U32 R6, R17, 0x4, R12 ;  /* 0x0000000411060825 */ /* 0x000fe400078e000c */
[----:B------:R-:W3:Y:S02]  /*0c00*/  @P0 LDG.E R14, desc[UR12][R14.64] ;  /* 0x0000000c0e0e0981 */ /* 0x000ee4000c1e1900 */
[----:B------:R-:W-:-:S02]  /*0c10*/  @!P1 IMAD.WIDE.U32 R4, R19, 0x4, R4 ;  /* 0x0000000413049825 */ /* 0x000fc400078e0004 */
[----:B------:R-:W3:Y:S02]  /*0c20*/  @P0 LDG.E R6, desc[UR12][R6.64] ;  /* 0x0000000c06060981 */ /* 0x000ee4000c1e1900 */
[----:B------:R-:W-:Y:S02]  /*0c30*/  @!P1 IMAD.WIDE.U32 R12, R21, 0x4, R12 ;  /* 0x00000004150c9825 */ /* 0x000fe400078e000c */
[----:B------:R-:W4:Y:S04]  /*0c40*/  @!P1 LDG.E R4, desc[UR12][R4.64] ;  /* 0x0000000c04049981 */ /* 0x000f28000c1e1900 */
[----:B------:R-:W4:Y:S01]  /*0c50*/  @!P1 LDG.E R13, desc[UR12][R12.64] ;  /* 0x0000000c0c0d9981 */ /* 0x000f22000c1e1900 */
[----:B--2---:R-:W-:-:S04]  /*0c60*/  @P0 IMAD R9, R10, R9, R20 ;  /* 0x000000090a090224 */ /* 0x004fc800078e0214 */
[----:B---3--:R-:W-:-:S04]  /*0c70*/  @P0 IMAD R20, R6, R14, R9 ;  /* 0x0000000e06140224 */ /* 0x008fc800078e0209 */
[----:B----4-:R-:W-:-:S07]  /*0c80*/  @!P1 IMAD R20, R13, R4, R20 ;  /* 0x000000040d149224 */ /* 0x010fce00078e0214 */
.L_x_6:
[----:B------:R-:W0:Y:S01]  /*0c90*/  S2R R2, SR_LANEID ;  /* 0x0000000000027919 */ /* 0x000e220000000000 */
[----:B------:R-:W1:Y:S01]  /*0ca0*/  S2UR UR5, SR_CgaCtaId ;  /* 0x00000000000579c3 */ /* 0x000e620000008800 */
[----:B------:R-:W-:Y:S01]  /*0cb0*/  VOTEU.ANY UR4, UPT, PT ;  /* 0x0000000000047886 */ /* 0x000fe200038e0100 */
[----:B------:R-:W-:Y:S01]  /*0cc0*/  ISETP.NE.AND P0, PT, R3, RZ, PT ;  /* 0x000000ff0300720c */ /* 0x000fe20003f05270 */
[----:B------:R-:W-:-:S05]  /*0cd0*/  UFLO.U32 UR4, UR4 ;  /* 0x00000004000472bd */ /* 0x000fca00080e0000 */
[----:B------:R-:W2:Y:S01]  /*0ce0*/  REDUX.SUM UR6, R20 ;  /* 0x00000000140673c4 */ /* 0x000ea2000000c000 */
[----:B0-----:R-:W-:Y:S01]  /*0cf0*/  ISETP.EQ.U32.AND P1, PT, R2, UR4, PT ;  /* 0x0000000402007c0c */ /* 0x001fe2000bf22070 */
[----:B------:R-:W-:Y:S01]  /*0d00*/  UMOV UR4, 0x400 ;  /* 0x0000040000047882 */ /* 0x000fe20000000000 */
[----:B--2---:R-:W-:Y:S01]  /*0d10*/  MOV R2, UR6 ;  /* 0x0000000600027c02 */ /* 0x004fe20008000f00 */
[----:B-1----:R-:W-:-:S09]  /*0d20*/  ULEA UR4, UR5, UR4, 0x18 ;  /* 0x0000000405047291 */ /* 0x002fd2000f8ec0ff */
[----:B------:R-:W-:Y:S01]  /*0d30*/  @!P0 STS [UR4], RZ ;  /* 0x000000ffff008988 */ /* 0x000fe20008000804 */
[----:B------:R-:W-:Y:S06]  /*0d40*/  BAR.SYNC.DEFER_BLOCKING 0x0 ;  /* 0x0000000000007b1d */ /* 0x000fec0000010000 */
[----:B------:R0:W-:Y:S02]  /*0d50*/  @P1 ATOMS.ADD RZ, [UR4], R2 ;  /* 0x00000002ffff198c */ /* 0x0001e40008000004 */
[----:B------:R-:W-:Y:S06]  /*0d60*/  BAR.SYNC.DEFER_BLOCKING 0x0 ;  /* 0x0000000000007b1d */ /* 0x000fec0000010000 */
[----:B------:R-:W-:Y:S05]  /*0d70*/  @P0 EXIT ;  /* 0x000000000000094d */ /* 0x000fea0003800000 */
[----:B------:R-:W1:Y:S01]  /*0d80*/  LDS R5, [UR4] ;  /* 0x00000004ff057984 */ /* 0x000e620008000800 */
[----:B0-----:R-:W0:Y:S02]  /*0d90*/  LDC.64 R2, c[0x0][0x390] ;  /* 0x0000e400ff027b82 */ /* 0x001e240000000a00 */
[----:B0-----:R-:W-:-:S05]  /*0da0*/  IMAD.WIDE.U32 R2, R0, 0x4, R2 ;  /* 0x0000000400027825 */ /* 0x001fca00078e0002 */
[----:B-1----:R-:W-:Y:S01]  /*0db0*/  STG.E desc[UR12][R2.64], R5 ;  /* 0x0000000502007986 */ /* 0x002fe2000c10190c */
[----:B------:R-:W-:Y:S05]  /*0dc0*/  EXIT ;  /* 0x000000000000794d */ /* 0x000fea0003800000 */
.L_x_8:
        /* <DEDUP_REMOVED lines=11> */
.L_x_12:


//--------------------- .text._Z8MultiplyPiS_S_   --------------------------
	.section	.text._Z8MultiplyPiS_S_,"ax",@progbits
	.align	128
        .global         _Z8MultiplyPiS_S_
        .type           _Z8MultiplyPiS_S_,@function
        .size           _Z8MultiplyPiS_S_,(.L_x_13 - _Z8MultiplyPiS_S_)
        .other          _Z8MultiplyPiS_S_,@"STO_CUDA_ENTRY STV_DEFAULT"
_Z8MultiplyPiS_S_:
.text._Z8MultiplyPiS_S_:
[----:B------:R-:W-:Y:S01]  /*0000*/  LDC R1, c[0x0][0x37c] ;  /* 0x0000df00ff017b82 */ /* 0x000fe20000000800 */
[----:B------:R-:W0:Y:S07]  /*0010*/  S2R R3, SR_TID.X ;  /* 0x0000000000037919 */ /* 0x000e2e0000002100 */
[----:B------:R-:W0:Y:S08]  /*0020*/  S2UR UR4, SR_CTAID.X ;  /* 0x00000000000479c3 */ /* 0x000e300000002500 */
[----:B------:R-:W0:Y:S02]  /*0030*/  LDC R0, c[0x0][0x360] ;  /* 0x0000d800ff007b82 */ /* 0x000e240000000800 */
[----:B0-----:R-:W-:-:S05]  /*0040*/  IMAD R0, R0, UR4, R3 ;  /* 0x0000000400007c24 */ /* 0x001fca000f8e0203 */
[----:B------:R-:W-:-:S13]  /*0050*/  ISETP.GT.AND P0, PT, R0, 0x1f, PT ;  /* 0x0000001f0000780c */ /* 0x000fda0003f04270 */
[----:B------:R-:W-:Y:S05]  /*0060*/  @P0 EXIT ;  /* 0x000000000000094d */ /* 0x000fea0003800000 */
[----:B------:R-:W0:Y:S01]  /*0070*/  LDCU.128 UR8, c[0x0][0x380] ;  /* 0x00007000ff0877ac */ /* 0x000e220008000c00 */
[----:B------:R-:W-:Y:S01]  /*0080*/  HFMA2 R15, -RZ, RZ, 0, 0 ;  /* 0x00000000ff0f7431 */ /* 0x000fe200000001ff */
[----:B------:R-:W-:Y:S01]  /*0090*/  MOV R6, R0 ;  /* 0x0000000000067202 */ /* 0x000fe20000000f00 */
[----:B------:R-:W1:Y:S01]  /*00a0*/  LDCU.64 UR12, c[0x0][0x358] ;  /* 0x00006b00ff0c77ac */ /* 0x000e620008000a00 */
[----:B0-----:R-:W-:Y:S02]  /*00b0*/  UIADD3 UR4, UP1, UPT, UR10, 0x20, URZ ;  /* 0x000000200a047890 */ /* 0x001fe4000ff3e0ff */
[----:B------:R-:W-:Y:S02]  /*00c0*/  UIADD3 UR6, UP0, UPT, UR8, 0x400, URZ ;  /* 0x0000040008067890 */ /* 0x000fe4000ff1e0ff */
[----:B------:R-:W-:Y:S02]  /*00d0*/  UIADD3.X UR5, UPT, UPT, URZ, UR11, URZ, UP1, !UPT ;  /* 0x0000000bff057290 */ /* 0x000fe40008ffe4ff */
[----:B------:R-:W-:Y:S01]  /*00e0*/  MOV R2, UR4 ;  /* 0x0000000400027c02 */ /* 0x000fe20008000f00 */
[----:B------:R-:W-:Y:S01]  /*00f0*/  UIADD3.X UR7, UPT, UPT, URZ, UR9, URZ, UP0, !UPT ;  /* 0x00000009ff077290 */ /* 0x000fe200087fe4ff */
[----:B------:R-:W-:-:S02]  /*0100*/  UMOV UR4, URZ ;  /* 0x000000ff00047c82 */ /* 0x000fc40008000000 */
[----:B-1----:R-:W-:-:S09]  /*0110*/  MOV R3, UR5 ;  /* 0x0000000500037c02 */ /* 0x002fd20008000f00 */
.L_x_9:
[----:B------:R-:W-:Y:S01]  /*0120*/  MOV R4, UR6 ;  /* 0x0000000600047c02 */ /* 0x000fe20008000f00 */
[----:B------:R-:W2:Y:S01]  /*0130*/  LDG.E R17, desc[UR12][R2.64+-0x20] ;  /* 0xffffe00c02117981 */ /* 0x000ea2000c1e1900 */
[----:B------:R-:W-:-:S03]  /*0140*/  MOV R5, UR7 ;  /* 0x0000000700057c02 */ /* 0x000fc60008000f00 */
[----:B------:R-:W3:Y:S01]  /*0150*/  LDG.E R26, desc[UR12][R2.64+-0x1c] ;  /* 0xffffe40c021a7981 */ /* 0x000ee2000c1e1900 */
[----:B------:R-:W-:-:S03]  /*0160*/  IMAD.WIDE R4, R6, 0x4, R4 ;  /* 0x0000000406047825 */ /* 0x000fc600078e0204 */
[----:B------:R-:W4:Y:S04]  /*0170*/  LDG.E R19, desc[UR12][R2.64+-0x18] ;  /* 0xffffe80c02137981 */ /* 0x000f28000c1e1900 */
[----:B------:R-:W2:Y:S04]  /*0180*/  LDG.E R16, desc[UR12][R4.64+-0x400] ;  /* 0xfffc000c04107981 */ /* 0x000ea8000c1e1900 */
[----:B------:R-:W3:Y:S04]  /*0190*/  LDG.E R25, desc[UR12][R4.64+-0x380] ;  /* 0xfffc800c04197981 */ /* 0x000ee8000c1e1900 */
[----:B------:R-:W4:Y:S04]  /*01a0*/  LDG.E R20, desc[UR12][R4.64+-0x300] ;  /* 0xfffd000c04147981 */ /* 0x000f28000c1e1900 */
[----:B------:R-:W5:Y:S04]  /*01b0*/  LDG.E R22, desc[UR12][R2.64+-0x14] ;  /* 0xffffec0c02167981 */ /* 0x000f68000c1e1900 */
        /* <DEDUP_REMOVED lines=11> */
[----:B------:R-:W5:Y:S01]  /*0270*/  LDG.E R18, desc[UR12][R2.64+0x4] ;  /* 0x0000040c02127981 */ /* 0x000f62000c1e1900 */
[----:B--2---:R-:W-:-:S03]  /*0280*/  IMAD R16, R16, R17, R15 ;  /* 0x0000001110107224 */ /* 0x004fc600078e020f */
[----:B------:R-:W2:Y:S01]  /*0290*/  LDG.E R17, desc[UR12][R4.64+0x80] ;  /* 0x0000800c04117981 */ /* 0x000ea2000c1e1900 */
[----:B---3--:R-:W-:-:S03]  /*02a0*/  IMAD R25, R25, R26, R16 ;  /* 0x0000001a19197224 */ /* 0x008fc600078e0210 */
[----:B------:R-:W3:Y:S04]  /*02b0*/  LDG.E R16, desc[UR12][R2.64+0x8] ;  /* 0x0000080c02107981 */ /* 0x000ee8000c1e1900 */
[----:B------:R-:W3:Y:S01]  /*02c0*/  LDG.E R15, desc[UR12][R4.64+0x100] ;  /* 0x0001000c040f7981 */ /* 0x000ee2000c1e1900 */
[----:B----4-:R-:W-:-:S03]  /*02d0*/  IMAD R25, R20, R19, R25 ;  /* 0x0000001314197224 */ /* 0x010fc600078e0219 */
[----:B------:R-:W4:Y:S04]  /*02e0*/  LDG.E R20, desc[UR12][R2.64+0xc] ;  /* 0x00000c0c02147981 */ /* 0x000f28000c1e1900 */
[----:B------:R-:W4:Y:S01]  /*02f0*/  LDG.E R19, desc[UR12][R4.64+0x180] ;  /* 0x0001800c04137981 */ /* 0x000f22000c1e1900 */
[----:B-----5:R-:W-:-:S03]  /*0300*/  IMAD R25, R21, R22, R25 ;  /* 0x0000001615197224 */ /* 0x020fc600078e0219 */
[----:B------:R-:W5:Y:S04]  /*0310*/  LDG.E R22, desc[UR12][R2.64+0x10] ;  /* 0x0000100c02167981 */ /* 0x000f68000c1e1900 */
[----:B------:R-:W5:Y:S01]  /*0320*/  LDG.E R21, desc[UR12][R4.64+0x200] ;  /* 0x0002000c04157981 */ /* 0x000f62000c1e1900 */
[----:B------:R-:W-:-:S03]  /*0330*/  IMAD R25, R24, R23, R25 ;  /* 0x0000001718197224 */ /* 0x000fc600078e0219 */
[----:B------:R-:W5:Y:S04]  /*0340*/  LDG.E R24, desc[UR12][R2.64+0x14] ;  /* 0x0000140c02187981 */ /* 0x000f68000c1e1900 */
[----:B------:R-:W5:Y:S01]  /*0350*/  LDG.E R23, desc[UR12][R4.64+0x280] ;  /* 0x0002800c04177981 */ /* 0x000f62000c1e1900 */
[----:B------:R-:W-:-:S03]  /*0360*/  IMAD R27, R13, R14, R25 ;  /* 0x0000000e0d1b7224 */ /* 0x000fc600078e0219 */
[----:B------:R-:W5:Y:S04]  /*0370*/  LDG.E R13, desc[UR12][R2.64+0x18] ;  /* 0x0000180c020d7981 */ /* 0x000f68000c1e1900 */
[----:B------:R-:W5:Y:S04]  /*0380*/  LDG.E R14, desc[UR12][R4.64+0x300] ;  /* 0x0003000c040e7981 */ /* 0x000f68000c1e1900 */
[----:B------:R-:W5:Y:S04]  /*0390*/  LDG.E R25, desc[UR12][R4.64+0x380] ;  /* 0x0003800c04197981 */ /* 0x000f68000c1e1900 */
[----:B------:R0:W5:Y:S01]  /*03a0*/  LDG.E R26, desc[UR12][R2.64+0x1c] ;  /* 0x00001c0c021a7981 */ /* 0x000162000c1e1900 */
[----:B------:R-:W-:-:S04]  /*03b0*/  IMAD R7, R7, R8, R27 ;  /* 0x0000000807077224 */ /* 0x000fc800078e021b */
[----:B------:R-:W-:-:S04]  /*03c0*/  IMAD R7, R12, R9, R7 ;  /* 0x000000090c077224 */ /* 0x000fc800078e0207 */
[----:B------:R-:W-:Y:S01]  /*03d0*/  IMAD R7, R10, R11, R7 ;  /* 0x0000000b0a077224 */ /* 0x000fe200078e0207 */
[----:B------:R-:W-:-:S04]  /*03e0*/  UIADD3 UR4, UPT, UPT, UR4, 0x10, URZ ;  /* 0x0000001004047890 */ /* 0x000fc8000fffe0ff */
[----:B------:R-:W-:Y:S01]  /*03f0*/  UISETP.NE.AND UP0, UPT, UR4, 0xc8000, UPT ;  /* 0x000c80000400788c */ /* 0x000fe2000bf05270 */
[----:B0-----:R-:W-:Y:S02]  /*0400*/  IADD3 R2, P0, PT, R2, 0x40, RZ ;  /* 0x0000004002027810 */ /* 0x001fe40007f1e0ff */
[----:B------:R-:W-:Y:S02]  /*0410*/  IADD3 R6, PT, PT, R6, 0x200, RZ ;  /* 0x0000020006067810 */ /* 0x000fe40007ffe0ff */
[----:B------:R-:W-:Y:S01]  /*0420*/  IADD3.X R3, PT, PT, RZ, R3, RZ, P0, !PT ;  /* 0x00000003ff037210 */ /* 0x000fe200007fe4ff */
[----:B--2---:R-:W-:-:S04]  /*0430*/  IMAD R7, R17, R18, R7 ;  /* 0x0000001211077224 */ /* 0x004fc800078e0207 */
[----:B---3--:R-:W-:-:S04]  /*0440*/  IMAD R7, R15, R16, R7 ;  /* 0x000000100f077224 */ /* 0x008fc800078e0207 */
[----:B----4-:R-:W-:-:S04]  /*0450*/  IMAD R7, R19, R20, R7 ;  /* 0x0000001413077224 */ /* 0x010fc800078e0207 */
[----:B-----5:R-:W-:-:S04]  /*0460*/  IMAD R7, R21, R22, R7 ;  /* 0x0000001615077224 */ /* 0x020fc800078e0207 */
[----:B------:R-:W-:-:S04]  /*0470*/  IMAD R7, R23, R24, R7 ;  /* 0x0000001817077224 */ /* 0x000fc800078e0207 */
[----:B------:R-:W-:-:S04]  /*0480*/  IMAD R7, R14, R13, R7 ;  /* 0x0000000d0e077224 */ /* 0x000fc800078e0207 */
[----:B------:R-:W-:Y:S01]  /*0490*/  IMAD R15, R25, R26, R7 ;  /* 0x0000001a190f7224 */ /* 0x000fe200078e0207 */
[----:B------:R-:W-:Y:S06]  /*04a0*/  BRA.U UP0, `(.L_x_9) ;  /* 0xfffffffd001c7547 */ /* 0x000fec000b83ffff */
[----:B------:R-:W0:Y:S02]  /*04b0*/  LDC.64 R2, c[0x0][0x390] ;  /* 0x0000e400ff027b82 */ /* 0x000e240000000a00 */
[----:B0-----:R-:W-:-:S05]  /*04c0*/  IMAD.WIDE R2, R0, 0x4, R2 ;  /* 0x0000000400027825 */ /* 0x001fca00078e0202 */
[----:B------:R-:W-:Y:S01]  /*04d0*/  STG.E desc[UR12][R2.64], R15 ;  /* 0x0000000f02007986 */ /* 0x000fe2000c10190c */
[----:B------:R-:W-:Y:S05]  /*04e0*/  EXIT ;  /* 0x000000000000794d */ /* 0x000fea0003800000 */
.L_x_10:
        /* <DEDUP_REMOVED lines=9> */
.L_x_13:


//--------------------- .nv.shared._Z21Multiply_smart_columnPiS_S_ --------------------------
	.section	.nv.shared._Z21Multiply_smart_columnPiS_S_,"aw",@nobits
	.sectionflags	@""
	.align	4
.nv.shared._Z21Multiply_smart_columnPiS_S_:
	.zero		1028


//--------------------- .nv.shared.reserved.0     --------------------------
	.section	.nv.shared.reserved.0,"aw",@nobits
	.weak		__nv_reservedSMEM_offset_0_alias
	.size		__nv_reservedSMEM_offset_0_alias, 0, 64
	.other		__nv_reservedSMEM_offset_0_alias,@"STO_CUDA_RESERVED_SHARED STV_DEFAULT"
__nv_reservedSMEM_offset_0_alias:
	.zero		0
	.zero		64


//--------------------- .nv.shared._Z21Multiply_smart_stringPiS_S_ --------------------------
	.section	.nv.shared._Z21Multiply_smart_stringPiS_S_,"aw",@nobits
	.sectionflags	@""
	.align	4
.nv.shared._Z21Multiply_smart_stringPiS_S_:
	.zero		1028


//--------------------- .nv.constant0._Z21Multiply_smart_columnPiS_S_ --------------------------
	.section	.nv.constant0._Z21Multiply_smart_columnPiS_S_,"a",@progbits
	.sectionflags	@""
	.align	4
.nv.constant0._Z21Multiply_smart_columnPiS_S_:
	.zero		920


//--------------------- .nv.constant0._Z21Multiply_smart_stringPiS_S_ --------------------------
	.section	.nv.constant0._Z21Multiply_smart_stringPiS_S_,"a",@progbits
	.sectionflags	@""
	.align	4
.nv.constant0._Z21Multiply_smart_stringPiS_S_:
	.zero		920


//--------------------- .nv.constant0._Z8MultiplyPiS_S_ --------------------------
	.section	.nv.constant0._Z8MultiplyPiS_S_,"a",@progbits
	.sectionflags	@""
	.align	4
.nv.constant0._Z8MultiplyPiS_S_:
	.zero		920


//--------------------- SYMBOLS --------------------------

	.type		.nv.reservedSmem.offset0,@object
	.size		.nv.reservedSmem.offset0,0x4
	.type		.nv.reservedSmem.cap,@object
	.size		.nv.reservedSmem.cap,0x4
